//
// Generated by NVIDIA NVVM Compiler
//
// Compiler Build ID: CL-36424714
// Cuda compilation tools, release 13.0, V13.0.88
// Based on NVVM 20.0.0
//

.version 9.0
.target sm_100
.address_size 64

	// .globl	copyUpperToLowerTriangleDense
.func  (.param .b64 func_retval0) __internal_accurate_pow
(
	.param .b64 __internal_accurate_pow_param_0,
	.param .b64 __internal_accurate_pow_param_1
)
;
.extern .shared .align 16 .b8 sdata[];

.visible .entry copyUpperToLowerTriangleDense(
	.param .u64 .ptr .align 1 copyUpperToLowerTriangleDense_param_0,
	.param .u32 copyUpperToLowerTriangleDense_param_1,
	.param .u32 copyUpperToLowerTriangleDense_param_2
)
{
	.reg .pred 	%p<4>;
	.reg .b32 	%r<15>;
	.reg .b64 	%rd<7>;
	.reg .b64 	%fd<2>;

	ld.param.u64 	%rd1, [copyUpperToLowerTriangleDense_param_0];
	ld.param.u32 	%r4, [copyUpperToLowerTriangleDense_param_1];
	ld.param.u32 	%r5, [copyUpperToLowerTriangleDense_param_2];
	mov.u32 	%r7, %ctaid.x;
	mov.u32 	%r8, %ntid.x;
	mov.u32 	%r9, %tid.x;
	mad.lo.s32 	%r1, %r7, %r8, %r9;
	mov.u32 	%r10, %ctaid.y;
	mov.u32 	%r11, %ntid.y;
	mov.u32 	%r12, %tid.y;
	mad.lo.s32 	%r2, %r10, %r11, %r12;
	mad.lo.s32 	%r13, %r4, %r2, %r1;
	setp.le.s32 	%p1, %r2, %r1;
	setp.ge.s32 	%p2, %r13, %r5;
	or.pred  	%p3, %p1, %p2;
	@%p3 bra 	$L__BB0_2;
	cvta.to.global.u64 	%rd2, %rd1;
	mad.lo.s32 	%r14, %r4, %r1, %r2;
	mul.wide.s32 	%rd3, %r14, 8;
	add.s64 	%rd4, %rd2, %rd3;
	ld.global.f64 	%fd1, [%rd4];
	mul.wide.s32 	%rd5, %r13, 8;
	add.s64 	%rd6, %rd2, %rd5;
	st.global.f64 	[%rd6], %fd1;
$L__BB0_2:
	ret;

}
	// .globl	dense_matrix_set
.visible .entry dense_matrix_set(
	.param .u64 .ptr .align 1 dense_matrix_set_param_0,
	.param .f64 dense_matrix_set_param_1,
	.param .u32 dense_matrix_set_param_2,
	.param .u32 dense_matrix_set_param_3
)
{
	.reg .pred 	%p<2>;
	.reg .b32 	%r<13>;
	.reg .b64 	%rd<5>;
	.reg .b64 	%fd<2>;

	ld.param.u64 	%rd1, [dense_matrix_set_param_0];
	ld.param.f64 	%fd1, [dense_matrix_set_param_1];
	ld.param.u32 	%r2, [dense_matrix_set_param_2];
	ld.param.u32 	%r3, [dense_matrix_set_param_3];
	mov.u32 	%r4, %ctaid.x;
	mov.u32 	%r5, %ntid.x;
	mov.u32 	%r6, %tid.x;
	mad.lo.s32 	%r7, %r4, %r5, %r6;
	mov.u32 	%r8, %ctaid.y;
	mov.u32 	%r9, %ntid.y;
	mov.u32 	%r10, %tid.y;
	mad.lo.s32 	%r11, %r8, %r9, %r10;
	mad.lo.s32 	%r1, %r3, %r7, %r11;
	mul.lo.s32 	%r12, %r3, %r2;
	setp.ge.s32 	%p1, %r1, %r12;
	@%p1 bra 	$L__BB1_2;
	cvta.to.global.u64 	%rd2, %rd1;
	mul.wide.s32 	%rd3, %r1, 8;
	add.s64 	%rd4, %rd2, %rd3;
	st.global.f64 	[%rd4], %fd1;
$L__BB1_2:
	ret;

}
	// .globl	dense_matrix_copy
.visible .entry dense_matrix_copy(
	.param .u64 .ptr .align 1 dense_matrix_copy_param_0,
	.param .u64 .ptr .align 1 dense_matrix_copy_param_1,
	.param .u32 dense_matrix_copy_param_2,
	.param .u32 dense_matrix_copy_param_3
)
{
	.reg .pred 	%p<4>;
	.reg .b32 	%r<14>;
	.reg .b64 	%rd<8>;
	.reg .b64 	%fd<2>;

	ld.param.u64 	%rd1, [dense_matrix_copy_param_0];
	ld.param.u64 	%rd2, [dense_matrix_copy_param_1];
	ld.param.u32 	%r2, [dense_matrix_copy_param_2];
	ld.param.u32 	%r3, [dense_matrix_copy_param_3];
	mov.u32 	%r5, %ctaid.x;
	mov.u32 	%r6, %ntid.x;
	mov.u32 	%r7, %tid.x;
	mad.lo.s32 	%r8, %r5, %r6, %r7;
	mov.u32 	%r9, %ctaid.y;
	mov.u32 	%r10, %ntid.y;
	mov.u32 	%r11, %tid.y;
	mad.lo.s32 	%r12, %r9, %r10, %r11;
	mad.lo.s32 	%r1, %r3, %r8, %r12;
	setp.ge.s32 	%p1, %r8, %r2;
	setp.ge.s32 	%p2, %r12, %r3;
	or.pred  	%p3, %p1, %p2;
	@%p3 bra 	$L__BB2_2;
	cvta.to.global.u64 	%rd3, %rd1;
	cvta.to.global.u64 	%rd4, %rd2;
	mul.wide.s32 	%rd5, %r1, 8;
	add.s64 	%rd6, %rd3, %rd5;
	ld.global.f64 	%fd1, [%rd6];
	add.s64 	%rd7, %rd4, %rd5;
	st.global.f64 	[%rd7], %fd1;
$L__BB2_2:
	ret;

}
	// .globl	relu
.visible .entry relu(
	.param .u64 .ptr .align 1 relu_param_0,
	.param .u64 .ptr .align 1 relu_param_1,
	.param .u32 relu_param_2,
	.param .u32 relu_param_3
)
{
	.reg .pred 	%p<4>;
	.reg .b32 	%r<14>;
	.reg .b64 	%rd<8>;
	.reg .b64 	%fd<3>;

	ld.param.u64 	%rd1, [relu_param_0];
	ld.param.u64 	%rd2, [relu_param_1];
	ld.param.u32 	%r4, [relu_param_2];
	ld.param.u32 	%r5, [relu_param_3];
	mov.u32 	%r6, %ctaid.x;
	mov.u32 	%r7, %ntid.x;
	mov.u32 	%r8, %tid.x;
	mad.lo.s32 	%r1, %r6, %r7, %r8;
	mov.u32 	%r9, %ctaid.y;
	mov.u32 	%r10, %ntid.y;
	mov.u32 	%r11, %tid.y;
	mad.lo.s32 	%r12, %r9, %r10, %r11;
	setp.ge.s32 	%p1, %r1, %r4;
	setp.ge.s32 	%p2, %r12, %r5;
	or.pred  	%p3, %p1, %p2;
	@%p3 bra 	$L__BB3_2;
	cvta.to.global.u64 	%rd3, %rd1;
	cvta.to.global.u64 	%rd4, %rd2;
	mad.lo.s32 	%r13, %r5, %r1, %r12;
	mul.wide.s32 	%rd5, %r13, 8;
	add.s64 	%rd6, %rd3, %rd5;
	ld.global.f64 	%fd1, [%rd6];
	max.f64 	%fd2, %fd1, 0d0000000000000000;
	add.s64 	%rd7, %rd4, %rd5;
	st.global.f64 	[%rd7], %fd2;
$L__BB3_2:
	ret;

}
	// .globl	compareAndSet
.visible .entry compareAndSet(
	.param .u64 .ptr .align 1 compareAndSet_param_0,
	.param .u64 .ptr .align 1 compareAndSet_param_1,
	.param .u32 compareAndSet_param_2,
	.param .u32 compareAndSet_param_3,
	.param .f64 compareAndSet_param_4,
	.param .f64 compareAndSet_param_5,
	.param .f64 compareAndSet_param_6,
	.param .f64 compareAndSet_param_7,
	.param .f64 compareAndSet_param_8
)
{
	.reg .pred 	%p<6>;
	.reg .b32 	%r<14>;
	.reg .b64 	%rd<13>;
	.reg .b64 	%fd<9>;

	ld.param.u64 	%rd2, [compareAndSet_param_0];
	ld.param.u64 	%rd3, [compareAndSet_param_1];
	ld.param.u32 	%r2, [compareAndSet_param_2];
	ld.param.u32 	%r3, [compareAndSet_param_3];
	ld.param.f64 	%fd2, [compareAndSet_param_4];
	ld.param.f64 	%fd3, [compareAndSet_param_5];
	ld.param.f64 	%fd4, [compareAndSet_param_6];
	ld.param.f64 	%fd5, [compareAndSet_param_7];
	ld.param.f64 	%fd6, [compareAndSet_param_8];
	cvta.to.global.u64 	%rd1, %rd3;
	mov.u32 	%r5, %ctaid.x;
	mov.u32 	%r6, %ntid.x;
	mov.u32 	%r7, %tid.x;
	mad.lo.s32 	%r8, %r5, %r6, %r7;
	mov.u32 	%r9, %ctaid.y;
	mov.u32 	%r10, %ntid.y;
	mov.u32 	%r11, %tid.y;
	mad.lo.s32 	%r12, %r9, %r10, %r11;
	mad.lo.s32 	%r1, %r3, %r8, %r12;
	setp.ge.s32 	%p1, %r8, %r2;
	setp.ge.s32 	%p2, %r12, %r3;
	or.pred  	%p3, %p1, %p2;
	@%p3 bra 	$L__BB4_6;
	cvta.to.global.u64 	%rd4, %rd2;
	mul.wide.s32 	%rd5, %r1, 8;
	add.s64 	%rd6, %rd4, %rd5;
	ld.global.f64 	%fd1, [%rd6];
	sub.f64 	%fd7, %fd1, %fd2;
	abs.f64 	%fd8, %fd7;
	setp.geu.f64 	%p4, %fd8, %fd3;
	@%p4 bra 	$L__BB4_3;
	add.s64 	%rd12, %rd1, %rd5;
	st.global.f64 	[%rd12], %fd4;
	bra.uni 	$L__BB4_6;
$L__BB4_3:
	setp.geu.f64 	%p5, %fd1, %fd2;
	@%p5 bra 	$L__BB4_5;
	add.s64 	%rd10, %rd1, %rd5;
	st.global.f64 	[%rd10], %fd5;
	bra.uni 	$L__BB4_6;
$L__BB4_5:
	add.s64 	%rd8, %rd1, %rd5;
	st.global.f64 	[%rd8], %fd6;
$L__BB4_6:
	ret;

}
	// .globl	binCellOp
.visible .entry binCellOp(
	.param .u64 .ptr .align 1 binCellOp_param_0,
	.param .u64 .ptr .align 1 binCellOp_param_1,
	.param .u64 .ptr .align 1 binCellOp_param_2,
	.param .u32 binCellOp_param_3,
	.param .u32 binCellOp_param_4,
	.param .u32 binCellOp_param_5,
	.param .u32 binCellOp_param_6,
	.param .u32 binCellOp_param_7
)
{
	.reg .pred 	%p<55>;
	.reg .b32 	%r<44>;
	.reg .b64 	%rd<15>;
	.reg .b64 	%fd<41>;

	ld.param.u64 	%rd2, [binCellOp_param_0];
	ld.param.u64 	%rd3, [binCellOp_param_1];
	ld.param.u64 	%rd4, [binCellOp_param_2];
	ld.param.u32 	%r12, [binCellOp_param_3];
	ld.param.u32 	%r13, [binCellOp_param_4];
	ld.param.u32 	%r9, [binCellOp_param_5];
	ld.param.u32 	%r10, [binCellOp_param_6];
	ld.param.u32 	%r11, [binCellOp_param_7];
	mov.u32 	%r14, %ctaid.x;
	mov.u32 	%r15, %ntid.x;
	mov.u32 	%r16, %tid.x;
	mad.lo.s32 	%r43, %r14, %r15, %r16;
	mov.u32 	%r17, %ctaid.y;
	mov.u32 	%r18, %ntid.y;
	mov.u32 	%r19, %tid.y;
	mad.lo.s32 	%r20, %r17, %r18, %r19;
	setp.ge.s32 	%p4, %r43, %r12;
	setp.ge.s32 	%p5, %r20, %r13;
	or.pred  	%p6, %p4, %p5;
	@%p6 bra 	$L__BB5_48;
	mad.lo.s32 	%r3, %r13, %r43, %r20;
	setp.eq.s32 	%p7, %r9, 1;
	mov.u32 	%r42, %r43;
	@%p7 bra 	$L__BB5_4;
	setp.ne.s32 	%p8, %r9, 2;
	mov.u32 	%r42, %r20;
	@%p8 bra 	$L__BB5_3;
	bra.uni 	$L__BB5_4;
$L__BB5_3:
	mov.u32 	%r42, %r3;
$L__BB5_4:
	setp.eq.s32 	%p9, %r10, 1;
	@%p9 bra 	$L__BB5_7;
	setp.ne.s32 	%p10, %r10, 2;
	mov.u32 	%r43, %r20;
	@%p10 bra 	$L__BB5_6;
	bra.uni 	$L__BB5_7;
$L__BB5_6:
	mov.u32 	%r43, %r3;
$L__BB5_7:
	cvta.to.global.u64 	%rd5, %rd2;
	mul.wide.s32 	%rd6, %r42, 8;
	add.s64 	%rd7, %rd5, %rd6;
	ld.global.f64 	%fd1, [%rd7];
	cvta.to.global.u64 	%rd8, %rd3;
	mul.wide.s32 	%rd9, %r43, 8;
	add.s64 	%rd10, %rd8, %rd9;
	ld.global.f64 	%fd2, [%rd10];
	mov.f64 	%fd40, 0dC08F380000000000;
	setp.gt.s32 	%p11, %r11, 5;
	@%p11 bra 	$L__BB5_17;
	setp.gt.s32 	%p21, %r11, 2;
	@%p21 bra 	$L__BB5_13;
	setp.eq.s32 	%p25, %r11, 0;
	@%p25 bra 	$L__BB5_29;
	setp.eq.s32 	%p26, %r11, 1;
	@%p26 bra 	$L__BB5_30;
	setp.eq.s32 	%p27, %r11, 2;
	@%p27 bra 	$L__BB5_12;
	bra.uni 	$L__BB5_47;
$L__BB5_12:
	mul.f64 	%fd40, %fd1, %fd2;
	bra.uni 	$L__BB5_47;
$L__BB5_13:
	setp.eq.s32 	%p22, %r11, 3;
	@%p22 bra 	$L__BB5_31;
	setp.eq.s32 	%p23, %r11, 4;
	@%p23 bra 	$L__BB5_32;
	setp.eq.s32 	%p24, %r11, 5;
	@%p24 bra 	$L__BB5_16;
	bra.uni 	$L__BB5_47;
$L__BB5_16:
	setp.geu.f64 	%p33, %fd1, %fd2;
	selp.f64 	%fd40, 0d0000000000000000, 0d3FF0000000000000, %p33;
	bra.uni 	$L__BB5_47;
$L__BB5_17:
	setp.gt.s32 	%p12, %r11, 8;
	@%p12 bra 	$L__BB5_22;
	setp.eq.s32 	%p18, %r11, 6;
	@%p18 bra 	$L__BB5_43;
	setp.eq.s32 	%p19, %r11, 7;
	@%p19 bra 	$L__BB5_44;
	setp.eq.s32 	%p20, %r11, 8;
	@%p20 bra 	$L__BB5_21;
	bra.uni 	$L__BB5_47;
$L__BB5_21:
	setp.ltu.f64 	%p30, %fd1, %fd2;
	selp.f64 	%fd40, 0d0000000000000000, 0d3FF0000000000000, %p30;
	bra.uni 	$L__BB5_47;
$L__BB5_22:
	setp.gt.s32 	%p13, %r11, 10;
	@%p13 bra 	$L__BB5_26;
	setp.eq.s32 	%p16, %r11, 9;
	@%p16 bra 	$L__BB5_45;
	setp.eq.s32 	%p17, %r11, 10;
	@%p17 bra 	$L__BB5_25;
	bra.uni 	$L__BB5_47;
$L__BB5_25:
	setp.eq.f64 	%p28, %fd1, %fd2;
	selp.f64 	%fd40, 0d0000000000000000, 0d3FF0000000000000, %p28;
	bra.uni 	$L__BB5_47;
$L__BB5_26:
	setp.eq.s32 	%p14, %r11, 11;
	@%p14 bra 	$L__BB5_46;
	setp.eq.s32 	%p15, %r11, 12;
	@%p15 bra 	$L__BB5_28;
	bra.uni 	$L__BB5_47;
$L__BB5_28:
	max.f64 	%fd40, %fd1, %fd2;
	bra.uni 	$L__BB5_47;
$L__BB5_29:
	add.f64 	%fd40, %fd1, %fd2;
	bra.uni 	$L__BB5_47;
$L__BB5_30:
	sub.f64 	%fd40, %fd1, %fd2;
	bra.uni 	$L__BB5_47;
$L__BB5_31:
	div.rn.f64 	%fd40, %fd1, %fd2;
	bra.uni 	$L__BB5_47;
$L__BB5_32:
	{
	.reg .b32 %temp; 
	mov.b64 	{%temp, %r6}, %fd1;
	}
	{
	.reg .b32 %temp; 
	mov.b64 	{%temp, %r7}, %fd2;
	}
	shr.u32 	%r21, %r7, 20;
	and.b32  	%r22, %r21, 2047;
	add.s32 	%r23, %r22, -1012;
	mov.b64 	%rd11, %fd2;
	shl.b64 	%rd1, %rd11, %r23;
	setp.eq.s64 	%p3, %rd1, -9223372036854775808;
	abs.f64 	%fd7, %fd1;
	setp.neu.f64 	%p34, %fd1, 0d0000000000000000;
	@%p34 bra 	$L__BB5_34;
	setp.eq.s64 	%p37, %rd1, -9223372036854775808;
	abs.f64 	%fd34, %fd2;
	setp.neu.f64 	%p38, %fd34, 0d3FE0000000000000;
	and.pred  	%p3, %p38, %p37;
	selp.b32 	%r24, %r6, 0, %p3;
	setp.lt.s32 	%p39, %r7, 0;
	or.b32  	%r25, %r24, 2146435072;
	selp.b32 	%r26, %r25, %r24, %p39;
	mov.b32 	%r27, 0;
	mov.b64 	%fd39, {%r27, %r26};
	bra.uni 	$L__BB5_35;
$L__BB5_34:
	{ // callseq 0, 0
	.param .b64 param0;
	st.param.f64 	[param0], %fd7;
	.param .b64 param1;
	st.param.f64 	[param1], %fd2;
	.param .b64 retval0;
	call.uni (retval0), 
	__internal_accurate_pow, 
	(
	param0, 
	param1
	);
	ld.param.f64 	%fd26, [retval0];
	} // callseq 0
	setp.lt.s32 	%p35, %r6, 0;
	cvt.rzi.f64.f64 	%fd28, %fd2;
	setp.neu.f64 	%p36, %fd2, %fd28;
	neg.f64 	%fd30, %fd26;
	selp.f64 	%fd31, %fd30, %fd26, %p3;
	selp.f64 	%fd32, %fd31, %fd26, %p35;
	selp.f64 	%fd33, 0dFFF8000000000000, %fd32, %p36;
	selp.f64 	%fd39, %fd33, %fd32, %p35;
$L__BB5_35:
	add.f64 	%fd35, %fd1, %fd2;
	{
	.reg .b32 %temp; 
	mov.b64 	{%temp, %r28}, %fd35;
	}
	and.b32  	%r29, %r28, 2146435072;
	setp.ne.s32 	%p40, %r29, 2146435072;
	@%p40 bra 	$L__BB5_42;
	setp.num.f64 	%p41, %fd1, %fd1;
	setp.num.f64 	%p42, %fd2, %fd2;
	and.pred  	%p43, %p41, %p42;
	@%p43 bra 	$L__BB5_38;
	add.rn.f64 	%fd39, %fd1, %fd2;
	bra.uni 	$L__BB5_42;
$L__BB5_38:
	abs.f64 	%fd36, %fd2;
	setp.neu.f64 	%p44, %fd36, 0d7FF0000000000000;
	@%p44 bra 	$L__BB5_40;
	setp.gt.f64 	%p49, %fd7, 0d3FF0000000000000;
	selp.b32 	%r37, 2146435072, 0, %p49;
	setp.lt.s32 	%p50, %r7, 0;
	xor.b32  	%r38, %r37, 2146435072;
	selp.b32 	%r39, %r38, %r37, %p50;
	setp.eq.f64 	%p51, %fd1, 0dBFF0000000000000;
	selp.b32 	%r40, 1072693248, %r39, %p51;
	mov.b32 	%r41, 0;
	mov.b64 	%fd39, {%r41, %r40};
	bra.uni 	$L__BB5_42;
$L__BB5_40:
	setp.neu.f64 	%p45, %fd7, 0d7FF0000000000000;
	@%p45 bra 	$L__BB5_42;
	setp.lt.s32 	%p46, %r6, 0;
	setp.lt.s32 	%p47, %r7, 0;
	selp.b32 	%r30, 0, 2146435072, %p47;
	and.b32  	%r31, %r7, 2147483647;
	setp.ne.s32 	%p48, %r31, 1071644672;
	or.b32  	%r32, %r30, -2147483648;
	selp.b32 	%r33, %r32, %r30, %p48;
	selp.b32 	%r34, %r33, %r30, %p3;
	selp.b32 	%r35, %r34, %r30, %p46;
	mov.b32 	%r36, 0;
	mov.b64 	%fd39, {%r36, %r35};
$L__BB5_42:
	setp.eq.f64 	%p52, %fd1, 0d3FF0000000000000;
	setp.eq.f64 	%p53, %fd2, 0d0000000000000000;
	selp.f64 	%fd37, 0d3FF0000000000000, %fd39, %p53;
	selp.f64 	%fd40, 0d3FF0000000000000, %fd37, %p52;
	bra.uni 	$L__BB5_47;
$L__BB5_43:
	setp.gtu.f64 	%p32, %fd1, %fd2;
	selp.f64 	%fd40, 0d0000000000000000, 0d3FF0000000000000, %p32;
	bra.uni 	$L__BB5_47;
$L__BB5_44:
	setp.leu.f64 	%p31, %fd1, %fd2;
	selp.f64 	%fd40, 0d0000000000000000, 0d3FF0000000000000, %p31;
	bra.uni 	$L__BB5_47;
$L__BB5_45:
	setp.neu.f64 	%p29, %fd1, %fd2;
	selp.f64 	%fd40, 0d0000000000000000, 0d3FF0000000000000, %p29;
	bra.uni 	$L__BB5_47;
$L__BB5_46:
	min.f64 	%fd40, %fd1, %fd2;
$L__BB5_47:
	cvta.to.global.u64 	%rd12, %rd4;
	mul.wide.s32 	%rd13, %r3, 8;
	add.s64 	%rd14, %rd12, %rd13;
	st.global.f64 	[%rd14], %fd40;
$L__BB5_48:
	ret;

}
	// .globl	binCellScalarOp
.visible .entry binCellScalarOp(
	.param .u64 .ptr .align 1 binCellScalarOp_param_0,
	.param .f64 binCellScalarOp_param_1,
	.param .u64 .ptr .align 1 binCellScalarOp_param_2,
	.param .u32 binCellScalarOp_param_3,
	.param .u32 binCellScalarOp_param_4,
	.param .u32 binCellScalarOp_param_5,
	.param .u32 binCellScalarOp_param_6
)
{
	.reg .pred 	%p<95>;
	.reg .b32 	%r<61>;
	.reg .b64 	%rd<17>;
	.reg .b64 	%fd<79>;

	ld.param.u64 	%rd5, [binCellScalarOp_param_0];
	ld.param.f64 	%fd47, [binCellScalarOp_param_1];
	ld.param.u64 	%rd6, [binCellScalarOp_param_2];
	ld.param.u32 	%r8, [binCellScalarOp_param_3];
	ld.param.u32 	%r9, [binCellScalarOp_param_4];
	ld.param.u32 	%r6, [binCellScalarOp_param_5];
	ld.param.u32 	%r7, [binCellScalarOp_param_6];
	cvta.to.global.u64 	%rd1, %rd6;
	cvta.to.global.u64 	%rd2, %rd5;
	mov.u32 	%r10, %ctaid.x;
	mov.u32 	%r11, %ntid.x;
	mov.u32 	%r12, %tid.x;
	mad.lo.s32 	%r13, %r10, %r11, %r12;
	mov.u32 	%r14, %ctaid.y;
	mov.u32 	%r15, %ntid.y;
	mov.u32 	%r16, %tid.y;
	mad.lo.s32 	%r17, %r14, %r15, %r16;
	mad.lo.s32 	%r1, %r9, %r13, %r17;
	mul.lo.s32 	%r18, %r9, %r8;
	setp.ge.s32 	%p7, %r1, %r18;
	@%p7 bra 	$L__BB6_84;
	setp.eq.s32 	%p8, %r7, 0;
	@%p8 bra 	$L__BB6_43;
	mul.wide.s32 	%rd7, %r1, 8;
	add.s64 	%rd8, %rd2, %rd7;
	ld.global.f64 	%fd1, [%rd8];
	mov.f64 	%fd75, 0dC08F380000000000;
	setp.gt.s32 	%p9, %r6, 5;
	@%p9 bra 	$L__BB6_12;
	setp.gt.s32 	%p19, %r6, 2;
	@%p19 bra 	$L__BB6_8;
	setp.eq.s32 	%p23, %r6, 0;
	@%p23 bra 	$L__BB6_24;
	setp.eq.s32 	%p24, %r6, 1;
	@%p24 bra 	$L__BB6_25;
	setp.eq.s32 	%p25, %r6, 2;
	@%p25 bra 	$L__BB6_7;
	bra.uni 	$L__BB6_42;
$L__BB6_7:
	mul.f64 	%fd75, %fd47, %fd1;
	bra.uni 	$L__BB6_42;
$L__BB6_8:
	setp.eq.s32 	%p20, %r6, 3;
	@%p20 bra 	$L__BB6_26;
	setp.eq.s32 	%p21, %r6, 4;
	@%p21 bra 	$L__BB6_27;
	setp.eq.s32 	%p22, %r6, 5;
	@%p22 bra 	$L__BB6_11;
	bra.uni 	$L__BB6_42;
$L__BB6_11:
	setp.geu.f64 	%p31, %fd47, %fd1;
	selp.f64 	%fd75, 0d0000000000000000, 0d3FF0000000000000, %p31;
	bra.uni 	$L__BB6_42;
$L__BB6_12:
	setp.gt.s32 	%p10, %r6, 8;
	@%p10 bra 	$L__BB6_17;
	setp.eq.s32 	%p16, %r6, 6;
	@%p16 bra 	$L__BB6_38;
	setp.eq.s32 	%p17, %r6, 7;
	@%p17 bra 	$L__BB6_39;
	setp.eq.s32 	%p18, %r6, 8;
	@%p18 bra 	$L__BB6_16;
	bra.uni 	$L__BB6_42;
$L__BB6_16:
	setp.ltu.f64 	%p28, %fd47, %fd1;
	selp.f64 	%fd75, 0d0000000000000000, 0d3FF0000000000000, %p28;
	bra.uni 	$L__BB6_42;
$L__BB6_17:
	setp.gt.s32 	%p11, %r6, 10;
	@%p11 bra 	$L__BB6_21;
	setp.eq.s32 	%p14, %r6, 9;
	@%p14 bra 	$L__BB6_40;
	setp.eq.s32 	%p15, %r6, 10;
	@%p15 bra 	$L__BB6_20;
	bra.uni 	$L__BB6_42;
$L__BB6_20:
	setp.eq.f64 	%p26, %fd47, %fd1;
	selp.f64 	%fd75, 0d0000000000000000, 0d3FF0000000000000, %p26;
	bra.uni 	$L__BB6_42;
$L__BB6_21:
	setp.eq.s32 	%p12, %r6, 11;
	@%p12 bra 	$L__BB6_41;
	setp.eq.s32 	%p13, %r6, 12;
	@%p13 bra 	$L__BB6_23;
	bra.uni 	$L__BB6_42;
$L__BB6_23:
	max.f64 	%fd75, %fd47, %fd1;
	bra.uni 	$L__BB6_42;
$L__BB6_24:
	add.f64 	%fd75, %fd47, %fd1;
	bra.uni 	$L__BB6_42;
$L__BB6_25:
	sub.f64 	%fd75, %fd47, %fd1;
	bra.uni 	$L__BB6_42;
$L__BB6_26:
	div.rn.f64 	%fd75, %fd47, %fd1;
	bra.uni 	$L__BB6_42;
$L__BB6_27:
	{
	.reg .b32 %temp; 
	mov.b64 	{%temp, %r2}, %fd47;
	}
	{
	.reg .b32 %temp; 
	mov.b64 	{%temp, %r3}, %fd1;
	}
	shr.u32 	%r19, %r3, 20;
	and.b32  	%r20, %r19, 2047;
	add.s32 	%r21, %r20, -1012;
	mov.b64 	%rd9, %fd1;
	shl.b64 	%rd3, %rd9, %r21;
	setp.eq.s64 	%p3, %rd3, -9223372036854775808;
	abs.f64 	%fd6, %fd47;
	setp.neu.f64 	%p32, %fd47, 0d0000000000000000;
	@%p32 bra 	$L__BB6_29;
	setp.eq.s64 	%p35, %rd3, -9223372036854775808;
	abs.f64 	%fd57, %fd1;
	setp.neu.f64 	%p36, %fd57, 0d3FE0000000000000;
	and.pred  	%p3, %p36, %p35;
	selp.b32 	%r22, %r2, 0, %p3;
	setp.lt.s32 	%p37, %r3, 0;
	or.b32  	%r23, %r22, 2146435072;
	selp.b32 	%r24, %r23, %r22, %p37;
	mov.b32 	%r25, 0;
	mov.b64 	%fd74, {%r25, %r24};
	bra.uni 	$L__BB6_30;
$L__BB6_29:
	{ // callseq 1, 0
	.param .b64 param0;
	st.param.f64 	[param0], %fd6;
	.param .b64 param1;
	st.param.f64 	[param1], %fd1;
	.param .b64 retval0;
	call.uni (retval0), 
	__internal_accurate_pow, 
	(
	param0, 
	param1
	);
	ld.param.f64 	%fd49, [retval0];
	} // callseq 1
	setp.lt.s32 	%p33, %r2, 0;
	cvt.rzi.f64.f64 	%fd51, %fd1;
	setp.neu.f64 	%p34, %fd1, %fd51;
	neg.f64 	%fd53, %fd49;
	selp.f64 	%fd54, %fd53, %fd49, %p3;
	selp.f64 	%fd55, %fd54, %fd49, %p33;
	selp.f64 	%fd56, 0dFFF8000000000000, %fd55, %p34;
	selp.f64 	%fd74, %fd56, %fd55, %p33;
$L__BB6_30:
	add.f64 	%fd58, %fd47, %fd1;
	{
	.reg .b32 %temp; 
	mov.b64 	{%temp, %r26}, %fd58;
	}
	and.b32  	%r27, %r26, 2146435072;
	setp.ne.s32 	%p38, %r27, 2146435072;
	@%p38 bra 	$L__BB6_37;
	setp.num.f64 	%p39, %fd47, %fd47;
	setp.num.f64 	%p40, %fd1, %fd1;
	and.pred  	%p41, %p39, %p40;
	@%p41 bra 	$L__BB6_33;
	add.rn.f64 	%fd74, %fd47, %fd1;
	bra.uni 	$L__BB6_37;
$L__BB6_33:
	abs.f64 	%fd59, %fd1;
	setp.neu.f64 	%p42, %fd59, 0d7FF0000000000000;
	@%p42 bra 	$L__BB6_35;
	setp.gt.f64 	%p47, %fd6, 0d3FF0000000000000;
	selp.b32 	%r35, 2146435072, 0, %p47;
	setp.lt.s32 	%p48, %r3, 0;
	xor.b32  	%r36, %r35, 2146435072;
	selp.b32 	%r37, %r36, %r35, %p48;
	setp.eq.f64 	%p49, %fd47, 0dBFF0000000000000;
	selp.b32 	%r38, 1072693248, %r37, %p49;
	mov.b32 	%r39, 0;
	mov.b64 	%fd74, {%r39, %r38};
	bra.uni 	$L__BB6_37;
$L__BB6_35:
	setp.neu.f64 	%p43, %fd6, 0d7FF0000000000000;
	@%p43 bra 	$L__BB6_37;
	setp.lt.s32 	%p44, %r2, 0;
	setp.lt.s32 	%p45, %r3, 0;
	selp.b32 	%r28, 0, 2146435072, %p45;
	and.b32  	%r29, %r3, 2147483647;
	setp.ne.s32 	%p46, %r29, 1071644672;
	or.b32  	%r30, %r28, -2147483648;
	selp.b32 	%r31, %r30, %r28, %p46;
	selp.b32 	%r32, %r31, %r28, %p3;
	selp.b32 	%r33, %r32, %r28, %p44;
	mov.b32 	%r34, 0;
	mov.b64 	%fd74, {%r34, %r33};
$L__BB6_37:
	setp.eq.f64 	%p50, %fd47, 0d3FF0000000000000;
	setp.eq.f64 	%p51, %fd1, 0d0000000000000000;
	selp.f64 	%fd60, 0d3FF0000000000000, %fd74, %p51;
	selp.f64 	%fd75, 0d3FF0000000000000, %fd60, %p50;
	bra.uni 	$L__BB6_42;
$L__BB6_38:
	setp.gtu.f64 	%p30, %fd47, %fd1;
	selp.f64 	%fd75, 0d0000000000000000, 0d3FF0000000000000, %p30;
	bra.uni 	$L__BB6_42;
$L__BB6_39:
	setp.leu.f64 	%p29, %fd47, %fd1;
	selp.f64 	%fd75, 0d0000000000000000, 0d3FF0000000000000, %p29;
	bra.uni 	$L__BB6_42;
$L__BB6_40:
	setp.neu.f64 	%p27, %fd47, %fd1;
	selp.f64 	%fd75, 0d0000000000000000, 0d3FF0000000000000, %p27;
	bra.uni 	$L__BB6_42;
$L__BB6_41:
	min.f64 	%fd75, %fd47, %fd1;
$L__BB6_42:
	add.s64 	%rd11, %rd1, %rd7;
	st.global.f64 	[%rd11], %fd75;
	bra.uni 	$L__BB6_84;
$L__BB6_43:
	mul.wide.s32 	%rd12, %r1, 8;
	add.s64 	%rd13, %rd2, %rd12;
	ld.global.f64 	%fd24, [%rd13];
	mov.f64 	%fd78, 0dC08F380000000000;
	setp.gt.s32 	%p52, %r6, 5;
	@%p52 bra 	$L__BB6_53;
	setp.gt.s32 	%p62, %r6, 2;
	@%p62 bra 	$L__BB6_49;
	setp.eq.s32 	%p66, %r6, 0;
	@%p66 bra 	$L__BB6_65;
	setp.eq.s32 	%p67, %r6, 1;
	@%p67 bra 	$L__BB6_66;
	setp.eq.s32 	%p68, %r6, 2;
	@%p68 bra 	$L__BB6_48;
	bra.uni 	$L__BB6_83;
$L__BB6_48:
	mul.f64 	%fd78, %fd47, %fd24;
	bra.uni 	$L__BB6_83;
$L__BB6_49:
	setp.eq.s32 	%p63, %r6, 3;
	@%p63 bra 	$L__BB6_67;
	setp.eq.s32 	%p64, %r6, 4;
	@%p64 bra 	$L__BB6_68;
	setp.eq.s32 	%p65, %r6, 5;
	@%p65 bra 	$L__BB6_52;
	bra.uni 	$L__BB6_83;
$L__BB6_52:
	setp.geu.f64 	%p74, %fd24, %fd47;
	selp.f64 	%fd78, 0d0000000000000000, 0d3FF0000000000000, %p74;
	bra.uni 	$L__BB6_83;
$L__BB6_53:
	setp.gt.s32 	%p53, %r6, 8;
	@%p53 bra 	$L__BB6_58;
	setp.eq.s32 	%p59, %r6, 6;
	@%p59 bra 	$L__BB6_79;
	setp.eq.s32 	%p60, %r6, 7;
	@%p60 bra 	$L__BB6_80;
	setp.eq.s32 	%p61, %r6, 8;
	@%p61 bra 	$L__BB6_57;
	bra.uni 	$L__BB6_83;
$L__BB6_57:
	setp.ltu.f64 	%p71, %fd24, %fd47;
	selp.f64 	%fd78, 0d0000000000000000, 0d3FF0000000000000, %p71;
	bra.uni 	$L__BB6_83;
$L__BB6_58:
	setp.gt.s32 	%p54, %r6, 10;
	@%p54 bra 	$L__BB6_62;
	setp.eq.s32 	%p57, %r6, 9;
	@%p57 bra 	$L__BB6_81;
	setp.eq.s32 	%p58, %r6, 10;
	@%p58 bra 	$L__BB6_61;
	bra.uni 	$L__BB6_83;
$L__BB6_61:
	setp.eq.f64 	%p69, %fd24, %fd47;
	selp.f64 	%fd78, 0d0000000000000000, 0d3FF0000000000000, %p69;
	bra.uni 	$L__BB6_83;
$L__BB6_62:
	setp.eq.s32 	%p55, %r6, 11;
	@%p55 bra 	$L__BB6_82;
	setp.eq.s32 	%p56, %r6, 12;
	@%p56 bra 	$L__BB6_64;
	bra.uni 	$L__BB6_83;
$L__BB6_64:
	max.f64 	%fd78, %fd24, %fd47;
	bra.uni 	$L__BB6_83;
$L__BB6_65:
	add.f64 	%fd78, %fd47, %fd24;
	bra.uni 	$L__BB6_83;
$L__BB6_66:
	sub.f64 	%fd78, %fd24, %fd47;
	bra.uni 	$L__BB6_83;
$L__BB6_67:
	div.rn.f64 	%fd78, %fd24, %fd47;
	bra.uni 	$L__BB6_83;
$L__BB6_68:
	{
	.reg .b32 %temp; 
	mov.b64 	{%temp, %r4}, %fd24;
	}
	{
	.reg .b32 %temp; 
	mov.b64 	{%temp, %r5}, %fd47;
	}
	shr.u32 	%r40, %r5, 20;
	and.b32  	%r41, %r40, 2047;
	add.s32 	%r42, %r41, -1012;
	mov.b64 	%rd14, %fd47;
	shl.b64 	%rd4, %rd14, %r42;
	setp.eq.s64 	%p6, %rd4, -9223372036854775808;
	abs.f64 	%fd29, %fd24;
	setp.neu.f64 	%p75, %fd24, 0d0000000000000000;
	@%p75 bra 	$L__BB6_70;
	setp.eq.s64 	%p78, %rd4, -9223372036854775808;
	abs.f64 	%fd69, %fd47;
	setp.neu.f64 	%p79, %fd69, 0d3FE0000000000000;
	and.pred  	%p6, %p79, %p78;
	selp.b32 	%r43, %r4, 0, %p6;
	setp.lt.s32 	%p80, %r5, 0;
	or.b32  	%r44, %r43, 2146435072;
	selp.b32 	%r45, %r44, %r43, %p80;
	mov.b32 	%r46, 0;
	mov.b64 	%fd77, {%r46, %r45};
	bra.uni 	$L__BB6_71;
$L__BB6_70:
	{ // callseq 2, 0
	.param .b64 param0;
	st.param.f64 	[param0], %fd29;
	.param .b64 param1;
	st.param.f64 	[param1], %fd47;
	.param .b64 retval0;
	call.uni (retval0), 
	__internal_accurate_pow, 
	(
	param0, 
	param1
	);
	ld.param.f64 	%fd62, [retval0];
	} // callseq 2
	setp.lt.s32 	%p76, %r4, 0;
	cvt.rzi.f64.f64 	%fd64, %fd47;
	setp.neu.f64 	%p77, %fd47, %fd64;
	neg.f64 	%fd65, %fd62;
	selp.f64 	%fd66, %fd65, %fd62, %p6;
	selp.f64 	%fd67, %fd66, %fd62, %p76;
	selp.f64 	%fd68, 0dFFF8000000000000, %fd67, %p76;
	selp.f64 	%fd77, %fd68, %fd67, %p77;
$L__BB6_71:
	add.f64 	%fd70, %fd47, %fd24;
	{
	.reg .b32 %temp; 
	mov.b64 	{%temp, %r47}, %fd70;
	}
	and.b32  	%r48, %r47, 2146435072;
	setp.ne.s32 	%p81, %r48, 2146435072;
	@%p81 bra 	$L__BB6_78;
	setp.num.f64 	%p82, %fd24, %fd47;
	@%p82 bra 	$L__BB6_74;
	add.rn.f64 	%fd77, %fd24, %fd47;
	bra.uni 	$L__BB6_78;
$L__BB6_74:
	abs.f64 	%fd71, %fd47;
	setp.neu.f64 	%p83, %fd71, 0d7FF0000000000000;
	@%p83 bra 	$L__BB6_76;
	setp.gt.f64 	%p88, %fd29, 0d3FF0000000000000;
	selp.b32 	%r56, 2146435072, 0, %p88;
	setp.lt.s32 	%p89, %r5, 0;
	xor.b32  	%r57, %r56, 2146435072;
	selp.b32 	%r58, %r57, %r56, %p89;
	setp.eq.f64 	%p90, %fd24, 0dBFF0000000000000;
	selp.b32 	%r59, 1072693248, %r58, %p90;
	mov.b32 	%r60, 0;
	mov.b64 	%fd77, {%r60, %r59};
	bra.uni 	$L__BB6_78;
$L__BB6_76:
	setp.neu.f64 	%p84, %fd29, 0d7FF0000000000000;
	@%p84 bra 	$L__BB6_78;
	setp.lt.s32 	%p85, %r4, 0;
	setp.lt.s32 	%p86, %r5, 0;
	selp.b32 	%r49, 0, 2146435072, %p86;
	and.b32  	%r50, %r5, 2147483647;
	setp.ne.s32 	%p87, %r50, 1071644672;
	or.b32  	%r51, %r49, -2147483648;
	selp.b32 	%r52, %r51, %r49, %p87;
	selp.b32 	%r53, %r52, %r49, %p6;
	selp.b32 	%r54, %r53, %r49, %p85;
	mov.b32 	%r55, 0;
	mov.b64 	%fd77, {%r55, %r54};
$L__BB6_78:
	setp.eq.f64 	%p91, %fd24, 0d3FF0000000000000;
	setp.eq.f64 	%p92, %fd47, 0d0000000000000000;
	selp.f64 	%fd72, 0d3FF0000000000000, %fd77, %p91;
	selp.f64 	%fd78, 0d3FF0000000000000, %fd72, %p92;
	bra.uni 	$L__BB6_83;
$L__BB6_79:
	setp.gtu.f64 	%p73, %fd24, %fd47;
	selp.f64 	%fd78, 0d0000000000000000, 0d3FF0000000000000, %p73;
	bra.uni 	$L__BB6_83;
$L__BB6_80:
	setp.leu.f64 	%p72, %fd24, %fd47;
	selp.f64 	%fd78, 0d0000000000000000, 0d3FF0000000000000, %p72;
	bra.uni 	$L__BB6_83;
$L__BB6_81:
	setp.neu.f64 	%p70, %fd24, %fd47;
	selp.f64 	%fd78, 0d0000000000000000, 0d3FF0000000000000, %p70;
	bra.uni 	$L__BB6_83;
$L__BB6_82:
	min.f64 	%fd78, %fd24, %fd47;
$L__BB6_83:
	add.s64 	%rd16, %rd1, %rd12;
	st.global.f64 	[%rd16], %fd78;
$L__BB6_84:
	ret;

}
	// .globl	fill
.visible .entry fill(
	.param .u64 .ptr .align 1 fill_param_0,
	.param .f64 fill_param_1,
	.param .u32 fill_param_2
)
{
	.reg .pred 	%p<2>;
	.reg .b32 	%r<6>;
	.reg .b64 	%rd<5>;
	.reg .b64 	%fd<2>;

	ld.param.u64 	%rd1, [fill_param_0];
	ld.param.f64 	%fd1, [fill_param_1];
	ld.param.u32 	%r2, [fill_param_2];
	mov.u32 	%r3, %ctaid.x;
	mov.u32 	%r4, %ntid.x;
	mov.u32 	%r5, %tid.x;
	mad.lo.s32 	%r1, %r3, %r4, %r5;
	setp.ge.s32 	%p1, %r1, %r2;
	@%p1 bra 	$L__BB7_2;
	cvta.to.global.u64 	%rd2, %rd1;
	mul.wide.s32 	%rd3, %r1, 8;
	add.s64 	%rd4, %rd2, %rd3;
	st.global.f64 	[%rd4], %fd1;
$L__BB7_2:
	ret;

}
	// .globl	reduce
.visible .entry reduce(
	.param .u64 .ptr .align 1 reduce_param_0,
	.param .u64 .ptr .align 1 reduce_param_1,
	.param .u32 reduce_param_2
)
{
	.reg .pred 	%p<18>;
	.reg .b32 	%r<16>;
	.reg .b64 	%rd<11>;
	.reg .b64 	%fd<54>;

	ld.param.u64 	%rd3, [reduce_param_0];
	ld.param.u64 	%rd2, [reduce_param_1];
	ld.param.u32 	%r11, [reduce_param_2];
	cvta.to.global.u64 	%rd1, %rd3;
	mov.u32 	%r1, %tid.x;
	mov.u32 	%r2, %ctaid.x;
	mov.u32 	%r3, %ntid.x;
	shl.b32 	%r4, %r3, 1;
	mad.lo.s32 	%r15, %r4, %r2, %r1;
	setp.ge.u32 	%p1, %r15, %r11;
	mov.f64 	%fd40, 0d0000000000000000;
	@%p1 bra 	$L__BB8_5;
	mov.u32 	%r12, %nctaid.x;
	mul.lo.s32 	%r6, %r4, %r12;
	mov.f64 	%fd40, 0d0000000000000000;
$L__BB8_2:
	mul.wide.u32 	%rd4, %r15, 8;
	add.s64 	%rd5, %rd1, %rd4;
	ld.global.f64 	%fd27, [%rd5];
	add.f64 	%fd40, %fd40, %fd27;
	add.s32 	%r8, %r15, %r3;
	setp.ge.u32 	%p2, %r8, %r11;
	@%p2 bra 	$L__BB8_4;
	mul.wide.u32 	%rd6, %r8, 8;
	add.s64 	%rd7, %rd1, %rd6;
	ld.global.f64 	%fd28, [%rd7];
	add.f64 	%fd40, %fd40, %fd28;
$L__BB8_4:
	add.s32 	%r15, %r15, %r6;
	setp.lt.u32 	%p3, %r15, %r11;
	@%p3 bra 	$L__BB8_2;
$L__BB8_5:
	shl.b32 	%r13, %r1, 3;
	mov.u32 	%r14, sdata;
	add.s32 	%r10, %r14, %r13;
	st.shared.f64 	[%r10], %fd40;
	bar.sync 	0;
	setp.lt.u32 	%p4, %r3, 512;
	@%p4 bra 	$L__BB8_9;
	setp.gt.u32 	%p7, %r1, 255;
	@%p7 bra 	$L__BB8_8;
	ld.shared.f64 	%fd29, [%r10+2048];
	add.f64 	%fd40, %fd40, %fd29;
	st.shared.f64 	[%r10], %fd40;
$L__BB8_8:
	bar.sync 	0;
	bra.uni 	$L__BB8_10;
$L__BB8_9:
	setp.lt.u32 	%p5, %r3, 256;
	@%p5 bra 	$L__BB8_13;
$L__BB8_10:
	setp.gt.u32 	%p8, %r1, 127;
	@%p8 bra 	$L__BB8_12;
	ld.shared.f64 	%fd30, [%r10+1024];
	add.f64 	%fd40, %fd40, %fd30;
	st.shared.f64 	[%r10], %fd40;
$L__BB8_12:
	bar.sync 	0;
	bra.uni 	$L__BB8_14;
$L__BB8_13:
	setp.lt.u32 	%p6, %r3, 128;
	@%p6 bra 	$L__BB8_17;
$L__BB8_14:
	setp.gt.u32 	%p9, %r1, 63;
	@%p9 bra 	$L__BB8_16;
	ld.shared.f64 	%fd31, [%r10+512];
	add.f64 	%fd40, %fd40, %fd31;
	st.shared.f64 	[%r10], %fd40;
$L__BB8_16:
	bar.sync 	0;
$L__BB8_17:
	setp.gt.u32 	%p10, %r1, 31;
	@%p10 bra 	$L__BB8_32;
	setp.lt.u32 	%p11, %r3, 64;
	@%p11 bra 	$L__BB8_20;
	ld.volatile.shared.f64 	%fd32, [%r10+256];
	add.f64 	%fd40, %fd40, %fd32;
	st.volatile.shared.f64 	[%r10], %fd40;
	bra.uni 	$L__BB8_21;
$L__BB8_20:
	setp.lt.u32 	%p12, %r3, 32;
	@%p12 bra 	$L__BB8_22;
$L__BB8_21:
	ld.volatile.shared.f64 	%fd33, [%r10+128];
	add.f64 	%fd40, %fd40, %fd33;
	st.volatile.shared.f64 	[%r10], %fd40;
	bra.uni 	$L__BB8_23;
$L__BB8_22:
	setp.lt.u32 	%p13, %r3, 16;
	@%p13 bra 	$L__BB8_24;
$L__BB8_23:
	ld.volatile.shared.f64 	%fd34, [%r10+64];
	add.f64 	%fd40, %fd40, %fd34;
	st.volatile.shared.f64 	[%r10], %fd40;
	bra.uni 	$L__BB8_25;
$L__BB8_24:
	setp.lt.u32 	%p14, %r3, 8;
	@%p14 bra 	$L__BB8_26;
$L__BB8_25:
	ld.volatile.shared.f64 	%fd35, [%r10+32];
	add.f64 	%fd40, %fd40, %fd35;
	st.volatile.shared.f64 	[%r10], %fd40;
	bra.uni 	$L__BB8_27;
$L__BB8_26:
	setp.lt.u32 	%p15, %r3, 4;
	@%p15 bra 	$L__BB8_28;
$L__BB8_27:
	ld.volatile.shared.f64 	%fd36, [%r10+16];
	add.f64 	%fd40, %fd40, %fd36;
	st.volatile.shared.f64 	[%r10], %fd40;
	bra.uni 	$L__BB8_29;
$L__BB8_28:
	setp.lt.u32 	%p16, %r3, 2;
	@%p16 bra 	$L__BB8_30;
$L__BB8_29:
	ld.volatile.shared.f64 	%fd37, [%r10+8];
	add.f64 	%fd38, %fd40, %fd37;
	st.volatile.shared.f64 	[%r10], %fd38;
$L__BB8_30:
	setp.ne.s32 	%p17, %r1, 0;
	@%p17 bra 	$L__BB8_32;
	ld.shared.f64 	%fd39, [sdata];
	cvta.to.global.u64 	%rd8, %rd2;
	mul.wide.u32 	%rd9, %r2, 8;
	add.s64 	%rd10, %rd8, %rd9;
	st.global.f64 	[%rd10], %fd39;
$L__BB8_32:
	ret;

}
.func  (.param .b64 func_retval0) __internal_accurate_pow(
	.param .b64 __internal_accurate_pow_param_0,
	.param .b64 __internal_accurate_pow_param_1
)
{
	.reg .pred 	%p<8>;
	.reg .b32 	%r<49>;
	.reg .b32 	%f<3>;
	.reg .b64 	%fd<109>;

	ld.param.f64 	%fd10, [__internal_accurate_pow_param_0];
	ld.param.f64 	%fd11, [__internal_accurate_pow_param_1];
	{
	.reg .b32 %temp; 
	mov.b64 	{%temp, %r46}, %fd10;
	}
	{
	.reg .b32 %temp; 
	mov.b64 	{%r45, %temp}, %fd10;
	}
	shr.u32 	%r47, %r46, 20;
	setp.gt.u32 	%p1, %r46, 1048575;
	@%p1 bra 	$L__BB9_2;
	mul.f64 	%fd12, %fd10, 0d4350000000000000;
	{
	.reg .b32 %temp; 
	mov.b64 	{%temp, %r46}, %fd12;
	}
	{
	.reg .b32 %temp; 
	mov.b64 	{%r45, %temp}, %fd12;
	}
	shr.u32 	%r16, %r46, 20;
	add.s32 	%r47, %r16, -54;
$L__BB9_2:
	add.s32 	%r48, %r47, -1023;
	and.b32  	%r17, %r46, -2146435073;
	or.b32  	%r18, %r17, 1072693248;
	mov.b64 	%fd107, {%r45, %r18};
	setp.lt.u32 	%p2, %r18, 1073127583;
	@%p2 bra 	$L__BB9_4;
	{
	.reg .b32 %temp; 
	mov.b64 	{%r19, %temp}, %fd107;
	}
	{
	.reg .b32 %temp; 
	mov.b64 	{%temp, %r20}, %fd107;
	}
	add.s32 	%r21, %r20, -1048576;
	mov.b64 	%fd107, {%r19, %r21};
	add.s32 	%r48, %r47, -1022;
$L__BB9_4:
	add.f64 	%fd13, %fd107, 0dBFF0000000000000;
	add.f64 	%fd14, %fd107, 0d3FF0000000000000;
	rcp.approx.ftz.f64 	%fd15, %fd14;
	neg.f64 	%fd16, %fd14;
	fma.rn.f64 	%fd17, %fd16, %fd15, 0d3FF0000000000000;
	fma.rn.f64 	%fd18, %fd17, %fd17, %fd17;
	fma.rn.f64 	%fd19, %fd18, %fd15, %fd15;
	mul.f64 	%fd20, %fd13, %fd19;
	fma.rn.f64 	%fd21, %fd13, %fd19, %fd20;
	mul.f64 	%fd22, %fd21, %fd21;
	fma.rn.f64 	%fd23, %fd22, 0d3EB0F5FF7D2CAFE2, 0d3ED0F5D241AD3B5A;
	fma.rn.f64 	%fd24, %fd23, %fd22, 0d3EF3B20A75488A3F;
	fma.rn.f64 	%fd25, %fd24, %fd22, 0d3F1745CDE4FAECD5;
	fma.rn.f64 	%fd26, %fd25, %fd22, 0d3F3C71C7258A578B;
	fma.rn.f64 	%fd27, %fd26, %fd22, 0d3F6249249242B910;
	fma.rn.f64 	%fd28, %fd27, %fd22, 0d3F89999999999DFB;
	sub.f64 	%fd29, %fd13, %fd21;
	add.f64 	%fd30, %fd29, %fd29;
	neg.f64 	%fd31, %fd21;
	fma.rn.f64 	%fd32, %fd31, %fd13, %fd30;
	mul.f64 	%fd33, %fd19, %fd32;
	fma.rn.f64 	%fd34, %fd22, %fd28, 0d3FB5555555555555;
	mov.f64 	%fd35, 0d3FB5555555555555;
	sub.f64 	%fd36, %fd35, %fd34;
	fma.rn.f64 	%fd37, %fd22, %fd28, %fd36;
	add.f64 	%fd38, %fd37, 0dBC46A4CB00B9E7B0;
	add.f64 	%fd39, %fd34, %fd38;
	sub.f64 	%fd40, %fd34, %fd39;
	add.f64 	%fd41, %fd38, %fd40;
	mul.rn.f64 	%fd42, %fd21, %fd21;
	neg.f64 	%fd43, %fd42;
	fma.rn.f64 	%fd44, %fd21, %fd21, %fd43;
	{
	.reg .b32 %temp; 
	mov.b64 	{%r22, %temp}, %fd33;
	}
	{
	.reg .b32 %temp; 
	mov.b64 	{%temp, %r23}, %fd33;
	}
	add.s32 	%r24, %r23, 1048576;
	mov.b64 	%fd45, {%r22, %r24};
	fma.rn.f64 	%fd46, %fd21, %fd45, %fd44;
	mul.rn.f64 	%fd47, %fd42, %fd21;
	neg.f64 	%fd48, %fd47;
	fma.rn.f64 	%fd49, %fd42, %fd21, %fd48;
	fma.rn.f64 	%fd50, %fd42, %fd33, %fd49;
	fma.rn.f64 	%fd51, %fd46, %fd21, %fd50;
	mul.rn.f64 	%fd52, %fd39, %fd47;
	neg.f64 	%fd53, %fd52;
	fma.rn.f64 	%fd54, %fd39, %fd47, %fd53;
	fma.rn.f64 	%fd55, %fd39, %fd51, %fd54;
	fma.rn.f64 	%fd56, %fd41, %fd47, %fd55;
	add.f64 	%fd57, %fd52, %fd56;
	sub.f64 	%fd58, %fd52, %fd57;
	add.f64 	%fd59, %fd56, %fd58;
	add.f64 	%fd60, %fd21, %fd57;
	sub.f64 	%fd61, %fd21, %fd60;
	add.f64 	%fd62, %fd57, %fd61;
	add.f64 	%fd63, %fd59, %fd62;
	add.f64 	%fd64, %fd33, %fd63;
	add.f64 	%fd65, %fd60, %fd64;
	sub.f64 	%fd66, %fd60, %fd65;
	add.f64 	%fd67, %fd64, %fd66;
	xor.b32  	%r25, %r48, -2147483648;
	mov.b32 	%r26, 1127219200;
	mov.b64 	%fd68, {%r25, %r26};
	mov.b32 	%r27, -2147483648;
	mov.b64 	%fd69, {%r27, %r26};
	sub.f64 	%fd70, %fd68, %fd69;
	fma.rn.f64 	%fd71, %fd70, 0d3FE62E42FEFA39EF, %fd65;
	fma.rn.f64 	%fd72, %fd70, 0dBFE62E42FEFA39EF, %fd71;
	sub.f64 	%fd73, %fd72, %fd65;
	sub.f64 	%fd74, %fd67, %fd73;
	fma.rn.f64 	%fd75, %fd70, 0d3C7ABC9E3B39803F, %fd74;
	add.f64 	%fd76, %fd71, %fd75;
	sub.f64 	%fd77, %fd71, %fd76;
	add.f64 	%fd78, %fd75, %fd77;
	{
	.reg .b32 %temp; 
	mov.b64 	{%temp, %r28}, %fd11;
	}
	{
	.reg .b32 %temp; 
	mov.b64 	{%r29, %temp}, %fd11;
	}
	shl.b32 	%r30, %r28, 1;
	setp.gt.u32 	%p3, %r30, -33554433;
	and.b32  	%r31, %r28, -15728641;
	selp.b32 	%r32, %r31, %r28, %p3;
	mov.b64 	%fd79, {%r29, %r32};
	mul.rn.f64 	%fd80, %fd76, %fd79;
	neg.f64 	%fd81, %fd80;
	fma.rn.f64 	%fd82, %fd76, %fd79, %fd81;
	fma.rn.f64 	%fd83, %fd78, %fd79, %fd82;
	add.f64 	%fd4, %fd80, %fd83;
	sub.f64 	%fd84, %fd80, %fd4;
	add.f64 	%fd5, %fd83, %fd84;
	fma.rn.f64 	%fd85, %fd4, 0d3FF71547652B82FE, 0d4338000000000000;
	{
	.reg .b32 %temp; 
	mov.b64 	{%r13, %temp}, %fd85;
	}
	mov.f64 	%fd86, 0dC338000000000000;
	add.rn.f64 	%fd87, %fd85, %fd86;
	fma.rn.f64 	%fd88, %fd87, 0dBFE62E42FEFA39EF, %fd4;
	fma.rn.f64 	%fd89, %fd87, 0dBC7ABC9E3B39803F, %fd88;
	fma.rn.f64 	%fd90, %fd89, 0d3E5ADE1569CE2BDF, 0d3E928AF3FCA213EA;
	fma.rn.f64 	%fd91, %fd90, %fd89, 0d3EC71DEE62401315;
	fma.rn.f64 	%fd92, %fd91, %fd89, 0d3EFA01997C89EB71;
	fma.rn.f64 	%fd93, %fd92, %fd89, 0d3F2A01A014761F65;
	fma.rn.f64 	%fd94, %fd93, %fd89, 0d3F56C16C1852B7AF;
	fma.rn.f64 	%fd95, %fd94, %fd89, 0d3F81111111122322;
	fma.rn.f64 	%fd96, %fd95, %fd89, 0d3FA55555555502A1;
	fma.rn.f64 	%fd97, %fd96, %fd89, 0d3FC5555555555511;
	fma.rn.f64 	%fd98, %fd97, %fd89, 0d3FE000000000000B;
	fma.rn.f64 	%fd99, %fd98, %fd89, 0d3FF0000000000000;
	fma.rn.f64 	%fd100, %fd99, %fd89, 0d3FF0000000000000;
	{
	.reg .b32 %temp; 
	mov.b64 	{%r14, %temp}, %fd100;
	}
	{
	.reg .b32 %temp; 
	mov.b64 	{%temp, %r15}, %fd100;
	}
	shl.b32 	%r33, %r13, 20;
	add.s32 	%r34, %r33, %r15;
	mov.b64 	%fd108, {%r14, %r34};
	{
	.reg .b32 %temp; 
	mov.b64 	{%temp, %r35}, %fd4;
	}
	mov.b32 	%f2, %r35;
	abs.f32 	%f1, %f2;
	setp.lt.f32 	%p4, %f1, 0f4086232B;
	@%p4 bra 	$L__BB9_7;
	setp.lt.f64 	%p5, %fd4, 0d0000000000000000;
	add.f64 	%fd101, %fd4, 0d7FF0000000000000;
	selp.f64 	%fd108, 0d0000000000000000, %fd101, %p5;
	setp.geu.f32 	%p6, %f1, 0f40874800;
	@%p6 bra 	$L__BB9_7;
	shr.u32 	%r36, %r13, 31;
	add.s32 	%r37, %r13, %r36;
	shr.s32 	%r38, %r37, 1;
	shl.b32 	%r39, %r38, 20;
	add.s32 	%r40, %r15, %r39;
	mov.b64 	%fd102, {%r14, %r40};
	sub.s32 	%r41, %r13, %r38;
	shl.b32 	%r42, %r41, 20;
	add.s32 	%r43, %r42, 1072693248;
	mov.b32 	%r44, 0;
	mov.b64 	%fd103, {%r44, %r43};
	mul.f64 	%fd108, %fd103, %fd102;
$L__BB9_7:
	abs.f64 	%fd104, %fd108;
	setp.eq.f64 	%p7, %fd104, 0d7FF0000000000000;
	fma.rn.f64 	%fd105, %fd108, %fd5, %fd108;
	selp.f64 	%fd106, %fd108, %fd105, %p7;
	st.param.f64 	[func_retval0], %fd106;
	ret;

}


// ===== COMPILED SASS (sm_100) =====

	.target	sm_100

	.elftype	@"ET_EXEC"


//--------------------- .note.nv.tkinfo           --------------------------
	.section	.note.nv.tkinfo,"",@"SHT_NOTE"
	.sectionflags	@"SHF_NOTE_NV_TKINFO"
	.tkinfo
        /*0018*/ 	.word	0x00000002
        /*0030*/ 	.string	""
        /*0030*/ 	.string	"ptxas"
        /*0030*/ 	.string	"Cuda compilation tools, release 13.0, V13.0.88"
        /*0030*/ 	.string	"Build cuda_13.0.r13.0/compiler.36424714_0"
        /*0030*/ 	.string	"-arch sm_100 -m 64 "



//--------------------- .note.nv.cuinfo           --------------------------
	.section	.note.nv.cuinfo,"",@"SHT_NOTE"
	.sectionflags	@"SHF_NOTE_NV_CUINFO"
        /*0018*/ 	.short	0x0002
        /*001a*/ 	.short	0x0064
        /*001c*/ 	.short	0x0082
	.zero		2


//--------------------- .nv.info                  --------------------------
	.section	.nv.info,"",@"SHT_CUDA_INFO"
	.align	4


	//----- nvinfo : EIATTR_REGCOUNT
	.align		4
        /*0000*/ 	.byte	0x04, 0x2f
        /*0002*/ 	.short	(.L_1 - .L_0)
	.align		4
.L_0:
        /*0004*/ 	.word	index@(copyUpperToLowerTriangleDense)
        /*0008*/ 	.word	0x0000000a


	//----- nvinfo : EIATTR_FRAME_SIZE
	.align		4
.L_1:
        /*000c*/ 	.byte	0x04, 0x11
        /*000e*/ 	.short	(.L_3 - .L_2)
	.align		4
.L_2:
        /*0010*/ 	.word	index@(copyUpperToLowerTriangleDense)
        /*0014*/ 	.word	0x00000000


	//----- nvinfo : EIATTR_REGCOUNT
	.align		4
.L_3:
        /*0018*/ 	.byte	0x04, 0x2f
        /*001a*/ 	.short	(.L_5 - .L_4)
	.align		4
.L_4:
        /*001c*/ 	.word	index@(dense_matrix_set)
        /*0020*/ 	.word	0x0000000a


	//----- nvinfo : EIATTR_FRAME_SIZE
	.align		4
.L_5:
        /*0024*/ 	.byte	0x04, 0x11
        /*0026*/ 	.short	(.L_7 - .L_6)
	.align		4
.L_6:
        /*0028*/ 	.word	index@(dense_matrix_set)
        /*002c*/ 	.word	0x00000000


	//----- nvinfo : EIATTR_REGCOUNT
	.align		4
.L_7:
        /*0030*/ 	.byte	0x04, 0x2f
        /*0032*/ 	.short	(.L_9 - .L_8)
	.align		4
.L_8:
        /*0034*/ 	.word	index@(dense_matrix_copy)
        /*0038*/ 	.word	0x0000000a


	//----- nvinfo : EIATTR_FRAME_SIZE
	.align		4
.L_9:
        /*003c*/ 	.byte	0x04, 0x11
        /*003e*/ 	.short	(.L_11 - .L_10)
	.align		4
.L_10:
        /*0040*/ 	.word	index@(dense_matrix_copy)
        /*0044*/ 	.word	0x00000000


	//----- nvinfo : EIATTR_REGCOUNT
	.align		4
.L_11:
        /*0048*/ 	.byte	0x04, 0x2f
        /*004a*/ 	.short	(.L_13 - .L_12)
	.align		4
.L_12:
        /*004c*/ 	.word	index@(relu)
        /*0050*/ 	.word	0x00000010


	//----- nvinfo : EIATTR_FRAME_SIZE
	.align		4
.L_13:
        /*0054*/ 	.byte	0x04, 0x11
        /*0056*/ 	.short	(.L_15 - .L_14)
	.align		4
.L_14:
        /*0058*/ 	.word	index@(relu)
        /*005c*/ 	.word	0x00000000


	//----- nvinfo : EIATTR_REGCOUNT
	.align		4
.L_15:
        /*0060*/ 	.byte	0x04, 0x2f
        /*0062*/ 	.short	(.L_17 - .L_16)
	.align		4
.L_16:
        /*0064*/ 	.word	index@(compareAndSet)
        /*0068*/ 	.word	0x0000000c


	//----- nvinfo : EIATTR_FRAME_SIZE
	.align		4
.L_17:
        /*006c*/ 	.byte	0x04, 0x11
        /*006e*/ 	.short	(.L_19 - .L_18)
	.align		4
.L_18:
        /*0070*/ 	.word	index@(compareAndSet)
        /*0074*/ 	.word	0x00000000


	//----- nvinfo : EIATTR_REGCOUNT
	.align		4
.L_19:
        /*0078*/ 	.byte	0x04, 0x2f
        /*007a*/ 	.short	(.L_21 - .L_20)
	.align		4
.L_20:
        /*007c*/ 	.word	index@(binCellOp)
        /*0080*/ 	.word	0x0000001e


	//----- nvinfo : EIATTR_FRAME_SIZE
	.align		4
.L_21:
        /*0084*/ 	.byte	0x04, 0x11
        /*0086*/ 	.short	(.L_23 - .L_22)
	.align		4
.L_22:
        /*0088*/ 	.word	index@($binCellOp$__internal_accurate_pow)
        /*008c*/ 	.word	0x00000000


	//----- nvinfo : EIATTR_FRAME_SIZE
	.align		4
.L_23:
        /*0090*/ 	.byte	0x04, 0x11
        /*0092*/ 	.short	(.L_25 - .L_24)
	.align		4
.L_24:
        /*0094*/ 	.word	index@($__internal_1_$__cuda_sm20_div_rn_f64_full)
        /*0098*/ 	.word	0x00000000


	//----- nvinfo : EIATTR_FRAME_SIZE
	.align		4
.L_25:
        /*009c*/ 	.byte	0x04, 0x11
        /*009e*/ 	.short	(.L_27 - .L_26)
	.align		4
.L_26:
        /*00a0*/ 	.word	index@(binCellOp)
        /*00a4*/ 	.word	0x00000000


	//----- nvinfo : EIATTR_REGCOUNT
	.align		4
.L_27:
        /*00a8*/ 	.byte	0x04, 0x2f
        /*00aa*/ 	.short	(.L_29 - .L_28)
	.align		4
.L_28:
        /*00ac*/ 	.word	index@(binCellScalarOp)
        /*00b0*/ 	.word	0x0000001e


	//----- nvinfo : EIATTR_FRAME_SIZE
	.align		4
.L_29:
        /*00b4*/ 	.byte	0x04, 0x11
        /*00b6*/ 	.short	(.L_31 - .L_30)
	.align		4
.L_30:
        /*00b8*/ 	.word	index@($binCellScalarOp$__internal_accurate_pow)
        /*00bc*/ 	.word	0x00000000


	//----- nvinfo : EIATTR_FRAME_SIZE
	.align		4
.L_31:
        /*00c0*/ 	.byte	0x04, 0x11
        /*00c2*/ 	.short	(.L_33 - .L_32)
	.align		4
.L_32:
        /*00c4*/ 	.word	index@($__internal_0_$__cuda_sm20_div_rn_f64_full)
        /*00c8*/ 	.word	0x00000000


	//----- nvinfo : EIATTR_FRAME_SIZE
	.align		4
.L_33:
        /*00cc*/ 	.byte	0x04, 0x11
        /*00ce*/ 	.short	(.L_35 - .L_34)
	.align		4
.L_34:
        /*00d0*/ 	.word	index@(binCellScalarOp)
        /*00d4*/ 	.word	0x00000000


	//----- nvinfo : EIATTR_REGCOUNT
	.align		4
.L_35:
        /*00d8*/ 	.byte	0x04, 0x2f
        /*00da*/ 	.short	(.L_37 - .L_36)
	.align		4
.L_36:
        /*00dc*/ 	.word	index@(fill)
        /*00e0*/ 	.word	0x0000000a


	//----- nvinfo : EIATTR_FRAME_SIZE
	.align		4
.L_37:
        /*00e4*/ 	.byte	0x04, 0x11
        /*00e6*/ 	.short	(.L_39 - .L_38)
	.align		4
.L_38:
        /*00e8*/ 	.word	index@(fill)
        /*00ec*/ 	.word	0x00000000


	//----- nvinfo : EIATTR_REGCOUNT
	.align		4
.L_39:
        /*00f0*/ 	.byte	0x04, 0x2f
        /*00f2*/ 	.short	(.L_41 - .L_40)
	.align		4
.L_40:
        /*00f4*/ 	.word	index@(reduce)
        /*00f8*/ 	.word	0x00000010


	//----- nvinfo : EIATTR_FRAME_SIZE
	.align		4
.L_41:
        /*00fc*/ 	.byte	0x04, 0x11
        /*00fe*/ 	.short	(.L_43 - .L_42)
	.align		4
.L_42:
        /*0100*/ 	.word	index@(reduce)
        /*0104*/ 	.word	0x00000000


	//----- nvinfo : EIATTR_MIN_STACK_SIZE
	.align		4
.L_43:
        /*0108*/ 	.byte	0x04, 0x12
        /*010a*/ 	.short	(.L_45 - .L_44)
	.align		4
.L_44:
        /*010c*/ 	.word	index@(reduce)
        /*0110*/ 	.word	0x00000000


	//----- nvinfo : EIATTR_MIN_STACK_SIZE
	.align		4
.L_45:
        /*0114*/ 	.byte	0x04, 0x12
        /*0116*/ 	.short	(.L_47 - .L_46)
	.align		4
.L_46:
        /*0118*/ 	.word	index@(fill)
        /*011c*/ 	.word	0x00000000


	//----- nvinfo : EIATTR_MIN_STACK_SIZE
	.align		4
.L_47:
        /*0120*/ 	.byte	0x04, 0x12
        /*0122*/ 	.short	(.L_49 - .L_48)
	.align		4
.L_48:
        /*0124*/ 	.word	index@(binCellScalarOp)
        /*0128*/ 	.word	0x00000000


	//----- nvinfo : EIATTR_MIN_STACK_SIZE
	.align		4
.L_49:
        /*012c*/ 	.byte	0x04, 0x12
        /*012e*/ 	.short	(.L_51 - .L_50)
	.align		4
.L_50:
        /*0130*/ 	.word	index@(binCellOp)
        /*0134*/ 	.word	0x00000000


	//----- nvinfo : EIATTR_MIN_STACK_SIZE
	.align		4
.L_51:
        /*0138*/ 	.byte	0x04, 0x12
        /*013a*/ 	.short	(.L_53 - .L_52)
	.align		4
.L_52:
        /*013c*/ 	.word	index@(compareAndSet)
        /*0140*/ 	.word	0x00000000


	//----- nvinfo : EIATTR_MIN_STACK_SIZE
	.align		4
.L_53:
        /*0144*/ 	.byte	0x04, 0x12
        /*0146*/ 	.short	(.L_55 - .L_54)
	.align		4
.L_54:
        /*0148*/ 	.word	index@(relu)
        /*014c*/ 	.word	0x00000000


	//----- nvinfo : EIATTR_MIN_STACK_SIZE
	.align		4
.L_55:
        /*0150*/ 	.byte	0x04, 0x12
        /*0152*/ 	.short	(.L_57 - .L_56)
	.align		4
.L_56:
        /*0154*/ 	.word	index@(dense_matrix_copy)
        /*0158*/ 	.word	0x00000000


	//----- nvinfo : EIATTR_MIN_STACK_SIZE
	.align		4
.L_57:
        /*015c*/ 	.byte	0x04, 0x12
        /*015e*/ 	.short	(.L_59 - .L_58)
	.align		4
.L_58:
        /*0160*/ 	.word	index@(dense_matrix_set)
        /*0164*/ 	.word	0x00000000


	//----- nvinfo : EIATTR_MIN_STACK_SIZE
	.align		4
.L_59:
        /*0168*/ 	.byte	0x04, 0x12
        /*016a*/ 	.short	(.L_61 - .L_60)
	.align		4
.L_60:
        /*016c*/ 	.word	index@(copyUpperToLowerTriangleDense)
        /*0170*/ 	.word	0x00000000
.L_61:


//--------------------- .nv.compat                --------------------------
	.section	.nv.compat,"",@"SHT_CUDA_COMPAT_INFO"
	.align	4
        /*0000*/ 	.byte	0x02, 0x09, 0x00, 0x00, 0x02, 0x02, 0x01, 0x00, 0x02, 0x05, 0x05, 0x00, 0x03, 0x07, 0x01, 0x01
        /*0010*/ 	.byte	0x02, 0x03, 0x00, 0x00, 0x02, 0x06, 0x01, 0x00, 0x04, 0x0b, 0x08, 0x00, 0x01, 0x00, 0x00, 0x00
        /*0020*/ 	.byte	0x00, 0x00, 0x00, 0x00


//--------------------- .nv.info.reduce           --------------------------
	.section	.nv.info.reduce,"",@"SHT_CUDA_INFO"
	.sectionflags	@""
	.align	4


	//----- nvinfo : EIATTR_CUDA_API_VERSION
	.align		4
        /*0000*/ 	.byte	0x04, 0x37
        /*0002*/ 	.short	(.L_63 - .L_62)
.L_62:
        /*0004*/ 	.word	0x00000082


	//----- nvinfo : EIATTR_KPARAM_INFO
	.align		4
.L_63:
        /*0008*/ 	.byte	0x04, 0x17
        /*000a*/ 	.short	(.L_65 - .L_64)
.L_64:
        /*000c*/ 	.word	0x00000000
        /*0010*/ 	.short	0x0002
        /*0012*/ 	.short	0x0010
        /*0014*/ 	.byte	0x00, 0xf0, 0x11, 0x00


	//----- nvinfo : EIATTR_KPARAM_INFO
	.align		4
.L_65:
        /*0018*/ 	.byte	0x04, 0x17
        /*001a*/ 	.short	(.L_67 - .L_66)
.L_66:
        /*001c*/ 	.word	0x00000000
        /*0020*/ 	.short	0x0001
        /*0022*/ 	.short	0x0008
        /*0024*/ 	.byte	0x00, 0xf5, 0x21, 0x00


	//----- nvinfo : EIATTR_KPARAM_INFO
	.align		4
.L_67:
        /*0028*/ 	.byte	0x04, 0x17
        /*002a*/ 	.short	(.L_69 - .L_68)
.L_68:
        /*002c*/ 	.word	0x00000000
        /*0030*/ 	.short	0x0000
        /*0032*/ 	.short	0x0000
        /*0034*/ 	.byte	0x00, 0xf5, 0x21, 0x00


	//----- nvinfo : EIATTR_SPARSE_MMA_MASK
	.align		4
.L_69:
        /*0038*/ 	.byte	0x03, 0x50
        /*003a*/ 	.short	0x0000


	//----- nvinfo : EIATTR_MAXREG_COUNT
	.align		4
        /*003c*/ 	.byte	0x03, 0x1b
        /*003e*/ 	.short	0x00ff


	//----- nvinfo : EIATTR_NUM_BARRIERS
	.align		4
        /*0040*/ 	.byte	0x02, 0x4c
        /*0042*/ 	.byte	0x01
	.zero		1


	//----- nvinfo : EIATTR_MERCURY_ISA_VERSION
	.align		4
        /*0044*/ 	.byte	0x03, 0x5f
        /*0046*/ 	.short	0x0101


	//----- nvinfo : EIATTR_VRC_CTA_INIT_COUNT
	.align		4
        /*0048*/ 	.byte	0x02, 0x4a
	.zero		1
	.zero		1


	//----- nvinfo : EIATTR_EXIT_INSTR_OFFSETS
	.align		4
        /*004c*/ 	.byte	0x04, 0x1c
        /*004e*/ 	.short	(.L_71 - .L_70)


	//   ....[0]....
.L_70:
        /*0050*/ 	.word	0x000003c0


	//   ....[1]....
        /*0054*/ 	.word	0x00000600


	//   ....[2]....
        /*0058*/ 	.word	0x00000650


	//----- nvinfo : EIATTR_CRS_STACK_SIZE
	.align		4
.L_71:
        /*005c*/ 	.byte	0x04, 0x1e
        /*005e*/ 	.short	(.L_73 - .L_72)
.L_72:
        /*0060*/ 	.word	0x00000000


	//----- nvinfo : EIATTR_CBANK_PARAM_SIZE
	.align		4
.L_73:
        /*0064*/ 	.byte	0x03, 0x19
        /*0066*/ 	.short	0x0014


	//----- nvinfo : EIATTR_PARAM_CBANK
	.align		4
        /*0068*/ 	.byte	0x04, 0x0a
        /*006a*/ 	.short	(.L_75 - .L_74)
	.align		4
.L_74:
        /*006c*/ 	.word	index@(.nv.constant0.reduce)
        /*0070*/ 	.short	0x0380
        /*0072*/ 	.short	0x0014


	//----- nvinfo : EIATTR_SW_WAR
	.align		4
.L_75:
        /*0074*/ 	.byte	0x04, 0x36
        /*0076*/ 	.short	(.L_77 - .L_76)
.L_76:
        /*0078*/ 	.word	0x00000008
.L_77:


//--------------------- .nv.info.fill             --------------------------
	.section	.nv.info.fill,"",@"SHT_CUDA_INFO"
	.sectionflags	@""
	.align	4


	//----- nvinfo : EIATTR_CUDA_API_VERSION
	.align		4
        /*0000*/ 	.byte	0x04, 0x37
        /*0002*/ 	.short	(.L_79 - .L_78)
.L_78:
        /*0004*/ 	.word	0x00000082


	//----- nvinfo : EIATTR_KPARAM_INFO
	.align		4
.L_79:
        /*0008*/ 	.byte	0x04, 0x17
        /*000a*/ 	.short	(.L_81 - .L_80)
.L_80:
        /*000c*/ 	.word	0x00000000
        /*0010*/ 	.short	0x0002
        /*0012*/ 	.short	0x0010
        /*0014*/ 	.byte	0x00, 0xf0, 0x11, 0x00


	//----- nvinfo : EIATTR_KPARAM_INFO
	.align		4
.L_81:
        /*0018*/ 	.byte	0x04, 0x17
        /*001a*/ 	.short	(.L_83 - .L_82)
.L_82:
        /*001c*/ 	.word	0x00000000
        /*0020*/ 	.short	0x0001
        /*0022*/ 	.short	0x0008
        /*0024*/ 	.byte	0x00, 0xf0, 0x21, 0x00


	//----- nvinfo : EIATTR_KPARAM_INFO
	.align		4
.L_83:
        /*0028*/ 	.byte	0x04, 0x17
        /*002a*/ 	.short	(.L_85 - .L_84)
.L_84:
        /*002c*/ 	.word	0x00000000
        /*0030*/ 	.short	0x0000
        /*0032*/ 	.short	0x0000
        /*0034*/ 	.byte	0x00, 0xf5, 0x21, 0x00


	//----- nvinfo : EIATTR_SPARSE_MMA_MASK
	.align		4
.L_85:
        /*0038*/ 	.byte	0x03, 0x50
        /*003a*/ 	.short	0x0000


	//----- nvinfo : EIATTR_MAXREG_COUNT
	.align		4
        /*003c*/ 	.byte	0x03, 0x1b
        /*003e*/ 	.short	0x00ff


	//----- nvinfo : EIATTR_MERCURY_ISA_VERSION
	.align		4
        /*0040*/ 	.byte	0x03, 0x5f
        /*0042*/ 	.short	0x0101


	//----- nvinfo : EIATTR_VRC_CTA_INIT_COUNT
	.align		4
        /*0044*/ 	.byte	0x02, 0x4a
	.zero		1
	.zero		1


	//----- nvinfo : EIATTR_EXIT_INSTR_OFFSETS
	.align		4
        /*0048*/ 	.byte	0x04, 0x1c
        /*004a*/ 	.short	(.L_87 - .L_86)


	//   ....[0]....
.L_86:
        /*004c*/ 	.word	0x00000070


	//   ....[1]....
        /*0050*/ 	.word	0x000000d0


	//----- nvinfo : EIATTR_CBANK_PARAM_SIZE
	.align		4
.L_87:
        /*0054*/ 	.byte	0x03, 0x19
        /*0056*/ 	.short	0x0014


	//----- nvinfo : EIATTR_PARAM_CBANK
	.align		4
        /*0058*/ 	.byte	0x04, 0x0a
        /*005a*/ 	.short	(.L_89 - .L_88)
	.align		4
.L_88:
        /*005c*/ 	.word	index@(.nv.constant0.fill)
        /*0060*/ 	.short	0x0380
        /*0062*/ 	.short	0x0014


	//----- nvinfo : EIATTR_SW_WAR
	.align		4
.L_89:
        /*0064*/ 	.byte	0x04, 0x36
        /*0066*/ 	.short	(.L_91 - .L_90)
.L_90:
        /*0068*/ 	.word	0x00000008
.L_91:


//--------------------- .nv.info.binCellScalarOp  --------------------------
	.section	.nv.info.binCellScalarOp,"",@"SHT_CUDA_INFO"
	.sectionflags	@""
	.align	4


	//----- nvinfo : EIATTR_CUDA_API_VERSION
	.align		4
        /*0000*/ 	.byte	0x04, 0x37
        /*0002*/ 	.short	(.L_93 - .L_92)
.L_92:
        /*0004*/ 	.word	0x00000082


	//----- nvinfo : EIATTR_KPARAM_INFO
	.align		4
.L_93:
        /*0008*/ 	.byte	0x04, 0x17
        /*000a*/ 	.short	(.L_95 - .L_94)
.L_94:
        /*000c*/ 	.word	0x00000000
        /*0010*/ 	.short	0x0006
        /*0012*/ 	.short	0x0024
        /*0014*/ 	.byte	0x00, 0xf0, 0x11, 0x00


	//----- nvinfo : EIATTR_KPARAM_INFO
	.align		4
.L_95:
        /*0018*/ 	.byte	0x04, 0x17
        /*001a*/ 	.short	(.L_97 - .L_96)
.L_96:
        /*001c*/ 	.word	0x00000000
        /*0020*/ 	.short	0x0005
        /*0022*/ 	.short	0x0020
        /*0024*/ 	.byte	0x00, 0xf0, 0x11, 0x00


	//----- nvinfo : EIATTR_KPARAM_INFO
	.align		4
.L_97:
        /*0028*/ 	.byte	0x04, 0x17
        /*002a*/ 	.short	(.L_99 - .L_98)
.L_98:
        /*002c*/ 	.word	0x00000000
        /*0030*/ 	.short	0x0004
        /*0032*/ 	.short	0x001c
        /*0034*/ 	.byte	0x00, 0xf0, 0x11, 0x00


	//----- nvinfo : EIATTR_KPARAM_INFO
	.align		4
.L_99:
        /*0038*/ 	.byte	0x04, 0x17
        /*003a*/ 	.short	(.L_101 - .L_100)
.L_100:
        /*003c*/ 	.word	0x00000000
        /*0040*/ 	.short	0x0003
        /*0042*/ 	.short	0x0018
        /*0044*/ 	.byte	0x00, 0xf0, 0x11, 0x00


	//----- nvinfo : EIATTR_KPARAM_INFO
	.align		4
.L_101:
        /*0048*/ 	.byte	0x04, 0x17
        /*004a*/ 	.short	(.L_103 - .L_102)
.L_102:
        /*004c*/ 	.word	0x00000000
        /*0050*/ 	.short	0x0002
        /*0052*/ 	.short	0x0010
        /*0054*/ 	.byte	0x00, 0xf5, 0x21, 0x00


	//----- nvinfo : EIATTR_KPARAM_INFO
	.align		4
.L_103:
        /*0058*/ 	.byte	0x04, 0x17
        /*005a*/ 	.short	(.L_105 - .L_104)
.L_104:
        /*005c*/ 	.word	0x00000000
        /*0060*/ 	.short	0x0001
        /*0062*/ 	.short	0x0008
        /*0064*/ 	.byte	0x00, 0xf0, 0x21, 0x00


	//----- nvinfo : EIATTR_KPARAM_INFO
	.align		4
.L_105:
        /*0068*/ 	.byte	0x04, 0x17
        /*006a*/ 	.short	(.L_107 - .L_106)
.L_106:
        /*006c*/ 	.word	0x00000000
        /*0070*/ 	.short	0x0000
        /*0072*/ 	.short	0x0000
        /*0074*/ 	.byte	0x00, 0xf5, 0x21, 0x00


	//----- nvinfo : EIATTR_SPARSE_MMA_MASK
	.align		4
.L_107:
        /*0078*/ 	.byte	0x03, 0x50
        /*007a*/ 	.short	0x0000


	//----- nvinfo : EIATTR_MAXREG_COUNT
	.align		4
        /*007c*/ 	.byte	0x03, 0x1b
        /*007e*/ 	.short	0x00ff


	//----- nvinfo : EIATTR_MERCURY_ISA_VERSION
	.align		4
        /*0080*/ 	.byte	0x03, 0x5f
        /*0082*/ 	.short	0x0101


	//----- nvinfo : EIATTR_VRC_CTA_INIT_COUNT
	.align		4
        /*0084*/ 	.byte	0x02, 0x4a
	.zero		1
	.zero		1


	//----- nvinfo : EIATTR_EXIT_INSTR_OFFSETS
	.align		4
        /*0088*/ 	.byte	0x04, 0x1c
        /*008a*/ 	.short	(.L_109 - .L_108)


	//   ....[0]....
.L_108:
        /*008c*/ 	.word	0x000000d0


	//   ....[1]....
        /*0090*/ 	.word	0x00000e20


	//   ....[2]....
        /*0094*/ 	.word	0x00001b50


	//----- nvinfo : EIATTR_INDIRECT_BRANCH_TARGETS
	.align		4
.L_109:
        /*0098*/ 	.byte	0x04, 0x34
        /*009a*/ 	.short	(.L_111 - .L_110)


	//   ....[0]....
.L_110:
        /*009c*/ 	.word	.L_x_81@srel
        /*00a0*/ 	.short	0x0
        /*00a2*/ 	.short	0x0
        /*00a4*/ 	.word	0x4
        /*00a8*/ 	.word	.L_x_82@srel
        /*00ac*/ 	.word	.L_x_83@srel
        /*00b0*/ 	.word	.L_x_84@srel
        /*00b4*/ 	.word	.L_x_23@srel


	//   ....[1]....
        /* <DEDUP_REMOVED lines=8> */


	//   ....[2]....
        /* <DEDUP_REMOVED lines=8> */


	//   ....[3]....
        /*00f0*/ 	.word	.L_x_96@srel
        /*00f4*/ 	.short	0x0
        /*00f6*/ 	.short	0x0
        /*00f8*/ 	.word	0x3
        /*00fc*/ 	.word	.L_x_97@srel
        /*0100*/ 	.word	.L_x_98@srel
        /*0104*/ 	.word	.L_x_23@srel


	//   ....[4]....
        /*0108*/ 	.word	.L_x_100@srel
        /*010c*/ 	.short	0x0
        /*010e*/ 	.short	0x0
        /*0110*/ 	.word	0x3
        /*0114*/ 	.word	.L_x_101@srel
        /*0118*/ 	.word	.L_x_102@srel
        /*011c*/ 	.word	.L_x_23@srel


	//   ....[5]....
        /* <DEDUP_REMOVED lines=8> */


	//   ....[6]....
        /* <DEDUP_REMOVED lines=8> */


	//   ....[7]....
        /* <DEDUP_REMOVED lines=8> */


	//   ....[8]....
        /*0174*/ 	.word	.L_x_119@srel
        /*0178*/ 	.short	0x0
        /*017a*/ 	.short	0x0
        /*017c*/ 	.word	0x3
        /*0180*/ 	.word	.L_x_120@srel
        /*0184*/ 	.word	.L_x_121@srel
        /*0188*/ 	.word	.L_x_36@srel


	//   ....[9]....
        /*018c*/ 	.word	.L_x_123@srel
        /*0190*/ 	.short	0x0
        /*0192*/ 	.short	0x0
        /*0194*/ 	.word	0x3
        /*0198*/ 	.word	.L_x_124@srel
        /*019c*/ 	.word	.L_x_125@srel
        /*01a0*/ 	.word	.L_x_36@srel


	//----- nvinfo : EIATTR_CRS_STACK_SIZE
	.align		4
.L_111:
        /*01a4*/ 	.byte	0x04, 0x1e
        /*01a6*/ 	.short	(.L_113 - .L_112)
.L_112:
        /*01a8*/ 	.word	0x00000000


	//----- nvinfo : EIATTR_CBANK_PARAM_SIZE
	.align		4
.L_113:
        /*01ac*/ 	.byte	0x03, 0x19
        /*01ae*/ 	.short	0x0028


	//----- nvinfo : EIATTR_PARAM_CBANK
	.align		4
        /*01b0*/ 	.byte	0x04, 0x0a
        /*01b2*/ 	.short	(.L_115 - .L_114)
	.align		4
.L_114:
        /*01b4*/ 	.word	index@(.nv.constant0.binCellScalarOp)
        /*01b8*/ 	.short	0x0380
        /*01ba*/ 	.short	0x0028


	//----- nvinfo : EIATTR_SW_WAR
	.align		4
.L_115:
        /*01bc*/ 	.byte	0x04, 0x36
        /*01be*/ 	.short	(.L_117 - .L_116)
.L_116:
        /*01c0*/ 	.word	0x00000008
.L_117:


//--------------------- .nv.info.binCellOp        --------------------------
	.section	.nv.info.binCellOp,"",@"SHT_CUDA_INFO"
	.sectionflags	@""
	.align	4


	//----- nvinfo : EIATTR_CUDA_API_VERSION
	.align		4
        /*0000*/ 	.byte	0x04, 0x37
        /*0002*/ 	.short	(.L_119 - .L_118)
.L_118:
        /*0004*/ 	.word	0x00000082


	//----- nvinfo : EIATTR_KPARAM_INFO
	.align		4
.L_119:
        /*0008*/ 	.byte	0x04, 0x17
        /*000a*/ 	.short	(.L_121 - .L_120)
.L_120:
        /*000c*/ 	.word	0x00000000
        /*0010*/ 	.short	0x0007
        /*0012*/ 	.short	0x0028
        /*0014*/ 	.byte	0x00, 0xf0, 0x11, 0x00


	//----- nvinfo : EIATTR_KPARAM_INFO
	.align		4
.L_121:
        /*0018*/ 	.byte	0x04, 0x17
        /*001a*/ 	.short	(.L_123 - .L_122)
.L_122:
        /*001c*/ 	.word	0x00000000
        /*0020*/ 	.short	0x0006
        /*0022*/ 	.short	0x0024
        /*0024*/ 	.byte	0x00, 0xf0, 0x11, 0x00


	//----- nvinfo : EIATTR_KPARAM_INFO
	.align		4
.L_123:
        /*0028*/ 	.byte	0x04, 0x17
        /*002a*/ 	.short	(.L_125 - .L_124)
.L_124:
        /*002c*/ 	.word	0x00000000
        /*0030*/ 	.short	0x0005
        /*0032*/ 	.short	0x0020
        /*0034*/ 	.byte	0x00, 0xf0, 0x11, 0x00


	//----- nvinfo : EIATTR_KPARAM_INFO
	.align		4
.L_125:
        /*0038*/ 	.byte	0x04, 0x17
        /*003a*/ 	.short	(.L_127 - .L_126)
.L_126:
        /*003c*/ 	.word	0x00000000
        /*0040*/ 	.short	0x0004
        /*0042*/ 	.short	0x001c
        /*0044*/ 	.byte	0x00, 0xf0, 0x11, 0x00


	//----- nvinfo : EIATTR_KPARAM_INFO
	.align		4
.L_127:
        /*0048*/ 	.byte	0x04, 0x17
        /*004a*/ 	.short	(.L_129 - .L_128)
.L_128:
        /*004c*/ 	.word	0x00000000
        /*0050*/ 	.short	0x0003
        /*0052*/ 	.short	0x0018
        /*0054*/ 	.byte	0x00, 0xf0, 0x11, 0x00


	//----- nvinfo : EIATTR_KPARAM_INFO
	.align		4
.L_129:
        /*0058*/ 	.byte	0x04, 0x17
        /*005a*/ 	.short	(.L_131 - .L_130)
.L_130:
        /*005c*/ 	.word	0x00000000
        /*0060*/ 	.short	0x0002
        /*0062*/ 	.short	0x0010
        /*0064*/ 	.byte	0x00, 0xf5, 0x21, 0x00


	//----- nvinfo : EIATTR_KPARAM_INFO
	.align		4
.L_131:
        /*0068*/ 	.byte	0x04, 0x17
        /*006a*/ 	.short	(.L_133 - .L_132)
.L_132:
        /*006c*/ 	.word	0x00000000
        /*0070*/ 	.short	0x0001
        /*0072*/ 	.short	0x0008
        /*0074*/ 	.byte	0x00, 0xf5, 0x21, 0x00


	//----- nvinfo : EIATTR_KPARAM_INFO
	.align		4
.L_133:
        /*0078*/ 	.byte	0x04, 0x17
        /*007a*/ 	.short	(.L_135 - .L_134)
.L_134:
        /*007c*/ 	.word	0x00000000
        /*0080*/ 	.short	0x0000
        /*0082*/ 	.short	0x0000
        /*0084*/ 	.byte	0x00, 0xf5, 0x21, 0x00


	//----- nvinfo : EIATTR_SPARSE_MMA_MASK
	.align		4
.L_135:
        /*0088*/ 	.byte	0x03, 0x50
        /*008a*/ 	.short	0x0000


	//----- nvinfo : EIATTR_MAXREG_COUNT
	.align		4
        /*008c*/ 	.byte	0x03, 0x1b
        /*008e*/ 	.short	0x00ff


	//----- nvinfo : EIATTR_MERCURY_ISA_VERSION
	.align		4
        /*0090*/ 	.byte	0x03, 0x5f
        /*0092*/ 	.short	0x0101


	//----- nvinfo : EIATTR_VRC_CTA_INIT_COUNT
	.align		4
        /*0094*/ 	.byte	0x02, 0x4a
	.zero		1
	.zero		1


	//----- nvinfo : EIATTR_EXIT_INSTR_OFFSETS
	.align		4
        /*0098*/ 	.byte	0x04, 0x1c
        /*009a*/ 	.short	(.L_137 - .L_136)


	//   ....[0]....
.L_136:
        /*009c*/ 	.word	0x000000c0


	//   ....[1]....
        /*00a0*/ 	.word	0x00000d60


	//----- nvinfo : EIATTR_INDIRECT_BRANCH_TARGETS
	.align		4
.L_137:
        /*00a4*/ 	.byte	0x04, 0x34
        /*00a6*/ 	.short	(.L_139 - .L_138)


	//   ....[0]....
.L_138:
        /* <DEDUP_REMOVED lines=8> */


	//   ....[1]....
        /* <DEDUP_REMOVED lines=8> */


	//   ....[2]....
        /* <DEDUP_REMOVED lines=8> */


	//   ....[3]....
        /*00fc*/ 	.word	.L_x_142@srel
        /*0100*/ 	.short	0x0
        /*0102*/ 	.short	0x0
        /*0104*/ 	.word	0x3
        /*0108*/ 	.word	.L_x_143@srel
        /*010c*/ 	.word	.L_x_144@srel
        /*0110*/ 	.word	.L_x_58@srel


	//   ....[4]....
        /*0114*/ 	.word	.L_x_146@srel
        /*0118*/ 	.short	0x0
        /*011a*/ 	.short	0x0
        /*011c*/ 	.word	0x3
        /*0120*/ 	.word	.L_x_147@srel
        /*0124*/ 	.word	.L_x_148@srel
        /*0128*/ 	.word	.L_x_58@srel


	//----- nvinfo : EIATTR_CRS_STACK_SIZE
	.align		4
.L_139:
        /*012c*/ 	.byte	0x04, 0x1e
        /*012e*/ 	.short	(.L_141 - .L_140)
.L_140:
        /*0130*/ 	.word	0x00000000


	//----- nvinfo : EIATTR_CBANK_PARAM_SIZE
	.align		4
.L_141:
        /*0134*/ 	.byte	0x03, 0x19
        /*0136*/ 	.short	0x002c


	//----- nvinfo : EIATTR_PARAM_CBANK
	.align		4
        /*0138*/ 	.byte	0x04, 0x0a
        /*013a*/ 	.short	(.L_143 - .L_142)
	.align		4
.L_142:
        /*013c*/ 	.word	index@(.nv.constant0.binCellOp)
        /*0140*/ 	.short	0x0380
        /*0142*/ 	.short	0x002c


	//----- nvinfo : EIATTR_SW_WAR
	.align		4
.L_143:
        /*0144*/ 	.byte	0x04, 0x36
        /*0146*/ 	.short	(.L_145 - .L_144)
.L_144:
        /*0148*/ 	.word	0x00000008
.L_145:


//--------------------- .nv.info.compareAndSet    --------------------------
	.section	.nv.info.compareAndSet,"",@"SHT_CUDA_INFO"
	.sectionflags	@""
	.align	4


	//----- nvinfo : EIATTR_CUDA_API_VERSION
	.align		4
        /*0000*/ 	.byte	0x04, 0x37
        /*0002*/ 	.short	(.L_147 - .L_146)
.L_146:
        /*0004*/ 	.word	0x00000082


	//----- nvinfo : EIATTR_KPARAM_INFO
	.align		4
.L_147:
        /*0008*/ 	.byte	0x04, 0x17
        /*000a*/ 	.short	(.L_149 - .L_148)
.L_148:
        /*000c*/ 	.word	0x00000000
        /*0010*/ 	.short	0x0008
        /*0012*/ 	.short	0x0038
        /*0014*/ 	.byte	0x00, 0xf0, 0x21, 0x00


	//----- nvinfo : EIATTR_KPARAM_INFO
	.align		4
.L_149:
        /*0018*/ 	.byte	0x04, 0x17
        /*001a*/ 	.short	(.L_151 - .L_150)
.L_150:
        /*001c*/ 	.word	0x00000000
        /*0020*/ 	.short	0x0007
        /*0022*/ 	.short	0x0030
        /*0024*/ 	.byte	0x00, 0xf0, 0x21, 0x00


	//----- nvinfo : EIATTR_KPARAM_INFO
	.align		4
.L_151:
        /*0028*/ 	.byte	0x04, 0x17
        /*002a*/ 	.short	(.L_153 - .L_152)
.L_152:
        /*002c*/ 	.word	0x00000000
        /*0030*/ 	.short	0x0006
        /*0032*/ 	.short	0x0028
        /*0034*/ 	.byte	0x00, 0xf0, 0x21, 0x00


	//----- nvinfo : EIATTR_KPARAM_INFO
	.align		4
.L_153:
        /*0038*/ 	.byte	0x04, 0x17
        /*003a*/ 	.short	(.L_155 - .L_154)
.L_154:
        /*003c*/ 	.word	0x00000000
        /*0040*/ 	.short	0x0005
        /*0042*/ 	.short	0x0020
        /*0044*/ 	.byte	0x00, 0xf0, 0x21, 0x00


	//----- nvinfo : EIATTR_KPARAM_INFO
	.align		4
.L_155:
        /*0048*/ 	.byte	0x04, 0x17
        /*004a*/ 	.short	(.L_157 - .L_156)
.L_156:
        /*004c*/ 	.word	0x00000000
        /*0050*/ 	.short	0x0004
        /*0052*/ 	.short	0x0018
        /*0054*/ 	.byte	0x00, 0xf0, 0x21, 0x00


	//----- nvinfo : EIATTR_KPARAM_INFO
	.align		4
.L_157:
        /*0058*/ 	.byte	0x04, 0x17
        /*005a*/ 	.short	(.L_159 - .L_158)
.L_158:
        /*005c*/ 	.word	0x00000000
        /*0060*/ 	.short	0x0003
        /*0062*/ 	.short	0x0014
        /*0064*/ 	.byte	0x00, 0xf0, 0x11, 0x00


	//----- nvinfo : EIATTR_KPARAM_INFO
	.align		4
.L_159:
        /*0068*/ 	.byte	0x04, 0x17
        /*006a*/ 	.short	(.L_161 - .L_160)
.L_160:
        /*006c*/ 	.word	0x00000000
        /*0070*/ 	.short	0x0002
        /*0072*/ 	.short	0x0010
        /*0074*/ 	.byte	0x00, 0xf0, 0x11, 0x00


	//----- nvinfo : EIATTR_KPARAM_INFO
	.align		4
.L_161:
        /*0078*/ 	.byte	0x04, 0x17
        /*007a*/ 	.short	(.L_163 - .L_162)
.L_162:
        /*007c*/ 	.word	0x00000000
        /*0080*/ 	.short	0x0001
        /*0082*/ 	.short	0x0008
        /*0084*/ 	.byte	0x00, 0xf5, 0x21, 0x00


	//----- nvinfo : EIATTR_KPARAM_INFO
	.align		4
.L_163:
        /*0088*/ 	.byte	0x04, 0x17
        /*008a*/ 	.short	(.L_165 - .L_164)
.L_164:
        /*008c*/ 	.word	0x00000000
        /*0090*/ 	.short	0x0000
        /*0092*/ 	.short	0x0000
        /*0094*/ 	.byte	0x00, 0xf5, 0x21, 0x00


	//----- nvinfo : EIATTR_SPARSE_MMA_MASK
	.align		4
.L_165:
        /*0098*/ 	.byte	0x03, 0x50
        /*009a*/ 	.short	0x0000


	//----- nvinfo : EIATTR_MAXREG_COUNT
	.align		4
        /*009c*/ 	.byte	0x03, 0x1b
        /*009e*/ 	.short	0x00ff


	//----- nvinfo : EIATTR_MERCURY_ISA_VERSION
	.align		4
        /*00a0*/ 	.byte	0x03, 0x5f
        /*00a2*/ 	.short	0x0101


	//----- nvinfo : EIATTR_VRC_CTA_INIT_COUNT
	.align		4
        /*00a4*/ 	.byte	0x02, 0x4a
	.zero		1
	.zero		1


	//----- nvinfo : EIATTR_EXIT_INSTR_OFFSETS
	.align		4
        /*00a8*/ 	.byte	0x04, 0x1c
        /*00aa*/ 	.short	(.L_167 - .L_166)


	//   ....[0]....
.L_166:
        /*00ac*/ 	.word	0x000000d0


	//   ....[1]....
        /*00b0*/ 	.word	0x000001a0


	//   ....[2]....
        /*00b4*/ 	.word	0x00000200


	//   ....[3]....
        /*00b8*/ 	.word	0x00000250


	//----- nvinfo : EIATTR_CBANK_PARAM_SIZE
	.align		4
.L_167:
        /*00bc*/ 	.byte	0x03, 0x19
        /*00be*/ 	.short	0x0040


	//----- nvinfo : EIATTR_PARAM_CBANK
	.align		4
        /*00c0*/ 	.byte	0x04, 0x0a
        /*00c2*/ 	.short	(.L_169 - .L_168)
	.align		4
.L_168:
        /*00c4*/ 	.word	index@(.nv.constant0.compareAndSet)
        /*00c8*/ 	.short	0x0380
        /*00ca*/ 	.short	0x0040


	//----- nvinfo : EIATTR_SW_WAR
	.align		4
.L_169:
        /*00cc*/ 	.byte	0x04, 0x36
        /*00ce*/ 	.short	(.L_171 - .L_170)
.L_170:
        /*00d0*/ 	.word	0x00000008
.L_171:


//--------------------- .nv.info.relu             --------------------------
	.section	.nv.info.relu,"",@"SHT_CUDA_INFO"
	.sectionflags	@""
	.align	4


	//----- nvinfo : EIATTR_CUDA_API_VERSION
	.align		4
        /*0000*/ 	.byte	0x04, 0x37
        /*0002*/ 	.short	(.L_173 - .L_172)
.L_172:
        /*0004*/ 	.word	0x00000082


	//----- nvinfo : EIATTR_KPARAM_INFO
	.align		4
.L_173:
        /*0008*/ 	.byte	0x04, 0x17
        /*000a*/ 	.short	(.L_175 - .L_174)
.L_174:
        /*000c*/ 	.word	0x00000000
        /*0010*/ 	.short	0x0003
        /*0012*/ 	.short	0x0014
        /*0014*/ 	.byte	0x00, 0xf0, 0x11, 0x00


	//----- nvinfo : EIATTR_KPARAM_INFO
	.align		4
.L_175:
        /*0018*/ 	.byte	0x04, 0x17
        /*001a*/ 	.short	(.L_177 - .L_176)
.L_176:
        /*001c*/ 	.word	0x00000000
        /*0020*/ 	.short	0x0002
        /*0022*/ 	.short	0x0010
        /*0024*/ 	.byte	0x00, 0xf0, 0x11, 0x00


	//----- nvinfo : EIATTR_KPARAM_INFO
	.align		4
.L_177:
        /*0028*/ 	.byte	0x04, 0x17
        /*002a*/ 	.short	(.L_179 - .L_178)
.L_178:
        /*002c*/ 	.word	0x00000000
        /*0030*/ 	.short	0x0001
        /*0032*/ 	.short	0x0008
        /*0034*/ 	.byte	0x00, 0xf5, 0x21, 0x00


	//----- nvinfo : EIATTR_KPARAM_INFO
	.align		4
.L_179:
        /*0038*/ 	.byte	0x04, 0x17
        /*003a*/ 	.short	(.L_181 - .L_180)
.L_180:
        /*003c*/ 	.word	0x00000000
        /*0040*/ 	.short	0x0000
        /*0042*/ 	.short	0x0000
        /*0044*/ 	.byte	0x00, 0xf5, 0x21, 0x00


	//----- nvinfo : EIATTR_SPARSE_MMA_MASK
	.align		4
.L_181:
        /*0048*/ 	.byte	0x03, 0x50
        /*004a*/ 	.short	0x0000


	//----- nvinfo : EIATTR_MAXREG_COUNT
	.align		4
        /*004c*/ 	.byte	0x03, 0x1b
        /*004e*/ 	.short	0x00ff


	//----- nvinfo : EIATTR_MERCURY_ISA_VERSION
	.align		4
        /*0050*/ 	.byte	0x03, 0x5f
        /*0052*/ 	.short	0x0101


	//----- nvinfo : EIATTR_VRC_CTA_INIT_COUNT
	.align		4
        /*0054*/ 	.byte	0x02, 0x4a
	.zero		1
	.zero		1


	//----- nvinfo : EIATTR_EXIT_INSTR_OFFSETS
	.align		4
        /*0058*/ 	.byte	0x04, 0x1c
        /*005a*/ 	.short	(.L_183 - .L_182)


	//   ....[0]....
.L_182:
        /*005c*/ 	.word	0x000000c0


	//   ....[1]....
        /*0060*/ 	.word	0x000001e0


	//----- nvinfo : EIATTR_CBANK_PARAM_SIZE
	.align		4
.L_183:
        /*0064*/ 	.byte	0x03, 0x19
        /*0066*/ 	.short	0x0018


	//----- nvinfo : EIATTR_PARAM_CBANK
	.align		4
        /*0068*/ 	.byte	0x04, 0x0a
        /*006a*/ 	.short	(.L_185 - .L_184)
	.align		4
.L_184:
        /*006c*/ 	.word	index@(.nv.constant0.relu)
        /*0070*/ 	.short	0x0380
        /*0072*/ 	.short	0x0018


	//----- nvinfo : EIATTR_SW_WAR
	.align		4
.L_185:
        /*0074*/ 	.byte	0x04, 0x36
        /*0076*/ 	.short	(.L_187 - .L_186)
.L_186:
        /*0078*/ 	.word	0x00000008
.L_187:


//--------------------- .nv.info.dense_matrix_copy --------------------------
	.section	.nv.info.dense_matrix_copy,"",@"SHT_CUDA_INFO"
	.sectionflags	@""
	.align	4


	//----- nvinfo : EIATTR_CUDA_API_VERSION
	.align		4
        /*0000*/ 	.byte	0x04, 0x37
        /*0002*/ 	.short	(.L_189 - .L_188)
.L_188:
        /*0004*/ 	.word	0x00000082


	//----- nvinfo : EIATTR_KPARAM_INFO
	.align		4
.L_189:
        /*0008*/ 	.byte	0x04, 0x17
        /*000a*/ 	.short	(.L_191 - .L_190)
.L_190:
        /*000c*/ 	.word	0x00000000
        /*0010*/ 	.short	0x0003
        /*0012*/ 	.short	0x0014
        /*0014*/ 	.byte	0x00, 0xf0, 0x11, 0x00


	//----- nvinfo : EIATTR_KPARAM_INFO
	.align		4
.L_191:
        /*0018*/ 	.byte	0x04, 0x17
        /*001a*/ 	.short	(.L_193 - .L_192)
.L_192:
        /*001c*/ 	.word	0x00000000
        /*0020*/ 	.short	0x0002
        /*0022*/ 	.short	0x0010
        /*0024*/ 	.byte	0x00, 0xf0, 0x11, 0x00


	//----- nvinfo : EIATTR_KPARAM_INFO
	.align		4
.L_193:
        /*0028*/ 	.byte	0x04, 0x17
        /*002a*/ 	.short	(.L_195 - .L_194)
.L_194:
        /*002c*/ 	.word	0x00000000
        /*0030*/ 	.short	0x0001
        /*0032*/ 	.short	0x0008
        /*0034*/ 	.byte	0x00, 0xf5, 0x21, 0x00


	//----- nvinfo : EIATTR_KPARAM_INFO
	.align		4
.L_195:
        /*0038*/ 	.byte	0x04, 0x17
        /*003a*/ 	.short	(.L_197 - .L_196)
.L_196:
        /*003c*/ 	.word	0x00000000
        /*0040*/ 	.short	0x0000
        /*0042*/ 	.short	0x0000
        /*0044*/ 	.byte	0x00, 0xf5, 0x21, 0x00


	//----- nvinfo : EIATTR_SPARSE_MMA_MASK
	.align		4
.L_197:
        /*0048*/ 	.byte	0x03, 0x50
        /*004a*/ 	.short	0x0000


	//----- nvinfo : EIATTR_MAXREG_COUNT
	.align		4
        /*004c*/ 	.byte	0x03, 0x1b
        /*004e*/ 	.short	0x00ff


	//----- nvinfo : EIATTR_MERCURY_ISA_VERSION
	.align		4
        /*0050*/ 	.byte	0x03, 0x5f
        /*0052*/ 	.short	0x0101


	//----- nvinfo : EIATTR_VRC_CTA_INIT_COUNT
	.align		4
        /*0054*/ 	.byte	0x02, 0x4a
	.zero		1
	.zero		1


	//----- nvinfo : EIATTR_EXIT_INSTR_OFFSETS
	.align		4
        /*0058*/ 	.byte	0x04, 0x1c
        /*005a*/ 	.short	(.L_199 - .L_198)


	//   ....[0]....
.L_198:
        /*005c*/ 	.word	0x000000d0


	//   ....[1]....
        /*0060*/ 	.word	0x00000150


	//----- nvinfo : EIATTR_CBANK_PARAM_SIZE
	.align		4
.L_199:
        /*0064*/ 	.byte	0x03, 0x19
        /*0066*/ 	.short	0x0018


	//----- nvinfo : EIATTR_PARAM_CBANK
	.align		4
        /*0068*/ 	.byte	0x04, 0x0a
        /*006a*/ 	.short	(.L_201 - .L_200)
	.align		4
.L_200:
        /*006c*/ 	.word	index@(.nv.constant0.dense_matrix_copy)
        /*0070*/ 	.short	0x0380
        /*0072*/ 	.short	0x0018


	//----- nvinfo : EIATTR_SW_WAR
	.align		4
.L_201:
        /*0074*/ 	.byte	0x04, 0x36
        /*0076*/ 	.short	(.L_203 - .L_202)
.L_202:
        /*0078*/ 	.word	0x00000008
.L_203:


//--------------------- .nv.info.dense_matrix_set --------------------------
	.section	.nv.info.dense_matrix_set,"",@"SHT_CUDA_INFO"
	.sectionflags	@""
	.align	4


	//----- nvinfo : EIATTR_CUDA_API_VERSION
	.align		4
        /*0000*/ 	.byte	0x04, 0x37
        /*0002*/ 	.short	(.L_205 - .L_204)
.L_204:
        /*0004*/ 	.word	0x00000082


	//----- nvinfo : EIATTR_KPARAM_INFO
	.align		4
.L_205:
        /*0008*/ 	.byte	0x04, 0x17
        /*000a*/ 	.short	(.L_207 - .L_206)
.L_206:
        /*000c*/ 	.word	0x00000000
        /*0010*/ 	.short	0x0003
        /*0012*/ 	.short	0x0014
        /*0014*/ 	.byte	0x00, 0xf0, 0x11, 0x00


	//----- nvinfo : EIATTR_KPARAM_INFO
	.align		4
.L_207:
        /*0018*/ 	.byte	0x04, 0x17
        /*001a*/ 	.short	(.L_209 - .L_208)
.L_208:
        /*001c*/ 	.word	0x00000000
        /*0020*/ 	.short	0x0002
        /*0022*/ 	.short	0x0010
        /*0024*/ 	.byte	0x00, 0xf0, 0x11, 0x00


	//----- nvinfo : EIATTR_KPARAM_INFO
	.align		4
.L_209:
        /*0028*/ 	.byte	0x04, 0x17
        /*002a*/ 	.short	(.L_211 - .L_210)
.L_210:
        /*002c*/ 	.word	0x00000000
        /*0030*/ 	.short	0x0001
        /*0032*/ 	.short	0x0008
        /*0034*/ 	.byte	0x00, 0xf0, 0x21, 0x00


	//----- nvinfo : EIATTR_KPARAM_INFO
	.align		4
.L_211:
        /*0038*/ 	.byte	0x04, 0x17
        /*003a*/ 	.short	(.L_213 - .L_212)
.L_212:
        /*003c*/ 	.word	0x00000000
        /*0040*/ 	.short	0x0000
        /*0042*/ 	.short	0x0000
        /*0044*/ 	.byte	0x00, 0xf5, 0x21, 0x00


	//----- nvinfo : EIATTR_SPARSE_MMA_MASK
	.align		4
.L_213:
        /*0048*/ 	.byte	0x03, 0x50
        /*004a*/ 	.short	0x0000


	//----- nvinfo : EIATTR_MAXREG_COUNT
	.align		4
        /*004c*/ 	.byte	0x03, 0x1b
        /*004e*/ 	.short	0x00ff


	//----- nvinfo : EIATTR_MERCURY_ISA_VERSION
	.align		4
        /*0050*/ 	.byte	0x03, 0x5f
        /*0052*/ 	.short	0x0101


	//----- nvinfo : EIATTR_VRC_CTA_INIT_COUNT
	.align		4
        /*0054*/ 	.byte	0x02, 0x4a
	.zero		1
	.zero		1


	//----- nvinfo : EIATTR_EXIT_INSTR_OFFSETS
	.align		4
        /*0058*/ 	.byte	0x04, 0x1c
        /*005a*/ 	.short	(.L_215 - .L_214)


	//   ....[0]....
.L_214:
        /*005c*/ 	.word	0x000000d0


	//   ....[1]....
        /*0060*/ 	.word	0x00000130


	//----- nvinfo : EIATTR_CBANK_PARAM_SIZE
	.align		4
.L_215:
        /*0064*/ 	.byte	0x03, 0x19
        /*0066*/ 	.short	0x0018


	//----- nvinfo : EIATTR_PARAM_CBANK
	.align		4
        /*0068*/ 	.byte	0x04, 0x0a
        /*006a*/ 	.short	(.L_217 - .L_216)
	.align		4
.L_216:
        /*006c*/ 	.word	index@(.nv.constant0.dense_matrix_set)
        /*0070*/ 	.short	0x0380
        /*0072*/ 	.short	0x0018


	//----- nvinfo : EIATTR_SW_WAR
	.align		4
.L_217:
        /*0074*/ 	.byte	0x04, 0x36
        /*0076*/ 	.short	(.L_219 - .L_218)
.L_218:
        /*0078*/ 	.word	0x00000008
.L_219:


//--------------------- .nv.info.copyUpperToLowerTriangleDense --------------------------
	.section	.nv.info.copyUpperToLowerTriangleDense,"",@"SHT_CUDA_INFO"
	.sectionflags	@""
	.align	4


	//----- nvinfo : EIATTR_CUDA_API_VERSION
	.align		4
        /*0000*/ 	.byte	0x04, 0x37
        /*0002*/ 	.short	(.L_221 - .L_220)
.L_220:
        /*0004*/ 	.word	0x00000082


	//----- nvinfo : EIATTR_KPARAM_INFO
	.align		4
.L_221:
        /*0008*/ 	.byte	0x04, 0x17
        /*000a*/ 	.short	(.L_223 - .L_222)
.L_222:
        /*000c*/ 	.word	0x00000000
        /*0010*/ 	.short	0x0002
        /*0012*/ 	.short	0x000c
        /*0014*/ 	.byte	0x00, 0xf0, 0x11, 0x00


	//----- nvinfo : EIATTR_KPARAM_INFO
	.align		4
.L_223:
        /*0018*/ 	.byte	0x04, 0x17
        /*001a*/ 	.short	(.L_225 - .L_224)
.L_224:
        /*001c*/ 	.word	0x00000000
        /*0020*/ 	.short	0x0001
        /*0022*/ 	.short	0x0008
        /*0024*/ 	.byte	0x00, 0xf0, 0x11, 0x00


	//----- nvinfo : EIATTR_KPARAM_INFO
	.align		4
.L_225:
        /*0028*/ 	.byte	0x04, 0x17
        /*002a*/ 	.short	(.L_227 - .L_226)
.L_226:
        /*002c*/ 	.word	0x00000000
        /*0030*/ 	.short	0x0000
        /*0032*/ 	.short	0x0000
        /*0034*/ 	.byte	0x00, 0xf5, 0x21, 0x00


	//----- nvinfo : EIATTR_SPARSE_MMA_MASK
	.align		4
.L_227:
        /*0038*/ 	.byte	0x03, 0x50
        /*003a*/ 	.short	0x0000


	//----- nvinfo : EIATTR_MAXREG_COUNT
	.align		4
        /*003c*/ 	.byte	0x03, 0x1b
        /*003e*/ 	.short	0x00ff


	//----- nvinfo : EIATTR_MERCURY_ISA_VERSION
	.align		4
        /*0040*/ 	.byte	0x03, 0x5f
        /*0042*/ 	.short	0x0101


	//----- nvinfo : EIATTR_VRC_CTA_INIT_COUNT
	.align		4
        /*0044*/ 	.byte	0x02, 0x4a
	.zero		1
	.zero		1


	//----- nvinfo : EIATTR_EXIT_INSTR_OFFSETS
	.align		4
        /*0048*/ 	.byte	0x04, 0x1c
        /*004a*/ 	.short	(.L_229 - .L_228)


	//   ....[0]....
.L_228:
        /*004c*/ 	.word	0x000000d0


	//   ....[1]....
        /*0050*/ 	.word	0x00000150


	//----- nvinfo : EIATTR_CBANK_PARAM_SIZE
	.align		4
.L_229:
        /*0054*/ 	.byte	0x03, 0x19
        /*0056*/ 	.short	0x0010


	//----- nvinfo : EIATTR_PARAM_CBANK
	.align		4
        /*0058*/ 	.byte	0x04, 0x0a
        /*005a*/ 	.short	(.L_231 - .L_230)
	.align		4
.L_230:
        /*005c*/ 	.word	index@(.nv.constant0.copyUpperToLowerTriangleDense)
        /*0060*/ 	.short	0x0380
        /*0062*/ 	.short	0x0010


	//----- nvinfo : EIATTR_SW_WAR
	.align		4
.L_231:
        /*0064*/ 	.byte	0x04, 0x36
        /*0066*/ 	.short	(.L_233 - .L_232)
.L_232:
        /*0068*/ 	.word	0x00000008
.L_233:


//--------------------- .nv.callgraph             --------------------------
	.section	.nv.callgraph,"",@"SHT_CUDA_CALLGRAPH"
	.align	4
	.sectionentsize	8
	.align		4
        /*0000*/ 	.word	0x00000000
	.align		4
        /*0004*/ 	.word	0xffffffff
	.align		4
        /*0008*/ 	.word	0x00000000
	.align		4
        /*000c*/ 	.word	0xfffffffe
	.align		4
        /*0010*/ 	.word	0x00000000
	.align		4
        /*0014*/ 	.word	0xfffffffd
	.align		4
        /*0018*/ 	.word	0x00000000
	.align		4
        /*001c*/ 	.word	0xfffffffc


//--------------------- .nv.constant2.binCellScalarOp --------------------------
	.section	.nv.constant2.binCellScalarOp,"a",@progbits
	.sectionflags	@""
	.align	4
.nv.constant2.binCellScalarOp:
        /*0000*/ 	.byte	0x40, 0x02, 0x00, 0x00, 0x70, 0x02, 0x00, 0x00, 0x10, 0x02, 0x00, 0x00, 0xf0, 0x0d, 0x00, 0x00
        /* <DEDUP_REMOVED lines=8> */


//--------------------- .nv.constant2.binCellOp   --------------------------
	.section	.nv.constant2.binCellOp,"a",@progbits
	.sectionflags	@""
	.align	4
.nv.constant2.binCellOp:
        /*0000*/ 	.byte	0x10, 0x03, 0x00, 0x00, 0x30, 0x03, 0x00, 0x00, 0xf0, 0x02, 0x00, 0x00, 0x30, 0x0d, 0x00, 0x00
        /*0010*/ 	.byte	0xf0, 0x03, 0x00, 0x00, 0x20, 0x05, 0x00, 0x00, 0xb0, 0x03, 0x00, 0x00, 0x30, 0x0d, 0x00, 0x00
        /*0020*/ 	.byte	0x60, 0x0a, 0x00, 0x00, 0xa0, 0x0a, 0x00, 0x00, 0x20, 0x0a, 0x00, 0x00, 0x30, 0x0d, 0x00, 0x00
        /*0030*/ 	.byte	0xa0, 0x0b, 0x00, 0x00, 0x60, 0x0b, 0x00, 0x00, 0x30, 0x0d, 0x00, 0x00, 0xc0, 0x0c, 0x00, 0x00
        /*0040*/ 	.byte	0x40, 0x0c, 0x00, 0x00, 0x30, 0x0d, 0x00, 0x00


//--------------------- .text.reduce              --------------------------
	.section	.text.reduce,"ax",@progbits
	.align	128
        .global         reduce
        .type           reduce,@function
        .size           reduce,(.L_x_154 - reduce)
        .other          reduce,@"STO_CUDA_ENTRY STV_DEFAULT"
reduce:
.text.reduce:
[----:B------:R-:W-:Y:S01]  /*0000*/  LDC R1, c[0x0][0x37c] ;  /* 0x0000df00ff017b82 */ /* 0x000fe20000000800 */
[----:B------:R-:W0:Y:S07]  /*0010*/  S2R R0, SR_TID.X ;  /* 0x0000000000007919 */ /* 0x000e2e0000002100 */
[----:B------:R-:W1:Y:S01]  /*0020*/  LDC R12, c[0x0][0x360] ;  /* 0x0000d800ff0c7b82 */ /* 0x000e620000000800 */
[----:B------:R-:W2:Y:S01]  /*0030*/  LDCU UR4, c[0x0][0x390] ;  /* 0x00007200ff0477ac */ /* 0x000ea20008000800 */
[----:B------:R-:W-:Y:S01]  /*0040*/  BSSY.RECONVERGENT B0, `(.L_x_0) ;  /* 0x0000019000007945 */ /* 0x000fe20003800200 */
[----:B------:R-:W0:Y:S01]  /*0050*/  S2R R5, SR_CTAID.X ;  /* 0x0000000000057919 */ /* 0x000e220000002500 */
[----:B------:R-:W-:Y:S01]  /*0060*/  CS2R R2, SRZ ;  /* 0x0000000000027805 */ /* 0x000fe2000001ff00 */
[----:B------:R-:W3:Y:S01]  /*0070*/  LDCU.64 UR6, c[0x0][0x358] ;  /* 0x00006b00ff0677ac */ /* 0x000ee20008000a00 */
[----:B------:R-:W4:Y:S01]  /*0080*/  LDCU UR5, c[0x0][0x390] ;  /* 0x00007200ff0577ac */ /* 0x000f220008000800 */
[----:B-1----:R-:W-:-:S04]  /*0090*/  IMAD.SHL.U32 R4, R12, 0x2, RZ ;  /* 0x000000020c047824 */ /* 0x002fc800078e00ff */
[----:B0-----:R-:W-:-:S05]  /*00a0*/  IMAD R6, R4, R5, R0 ;  /* 0x0000000504067224 */ /* 0x001fca00078e0200 */
[----:B--2---:R-:W-:-:S13]  /*00b0*/  ISETP.GE.U32.AND P0, PT, R6, UR4, PT ;  /* 0x0000000406007c0c */ /* 0x004fda000bf06070 */
[----:B---34-:R-:W-:Y:S05]  /*00c0*/  @P0 BRA `(.L_x_1) ;  /* 0x0000000000400947 */ /* 0x018fea0003800000 */
[----:B------:R-:W0:Y:S01]  /*00d0*/  LDC.64 R10, c[0x0][0x380] ;  /* 0x0000e000ff0a7b82 */ /* 0x000e220000000a00 */
[----:B------:R-:W1:Y:S01]  /*00e0*/  LDCU UR4, c[0x0][0x370] ;  /* 0x00006e00ff0477ac */ /* 0x000e620008000800 */
[----:B------:R-:W-:Y:S01]  /*00f0*/  IMAD.MOV.U32 R13, RZ, RZ, R6 ;  /* 0x000000ffff0d7224 */ /* 0x000fe200078e0006 */
[----:B------:R-:W-:Y:S01]  /*0100*/  CS2R R2, SRZ ;  /* 0x0000000000027805 */ /* 0x000fe2000001ff00 */
[----:B-1----:R-:W-:-:S07]  /*0110*/  IMAD R4, R4, UR4, RZ ;  /* 0x0000000404047c24 */ /* 0x002fce000f8e02ff */
.L_x_2:
[----:B------:R-:W-:Y:S02]  /*0120*/  IMAD.IADD R9, R12, 0x1, R13 ;  /* 0x000000010c097824 */ /* 0x000fe400078e020d */
[----:B0-----:R-:W-:-:S03]  /*0130*/  IMAD.WIDE.U32 R6, R13, 0x8, R10 ;  /* 0x000000080d067825 */ /* 0x001fc600078e000a */
[----:B------:R-:W-:-:S03]  /*0140*/  ISETP.GE.U32.AND P0, PT, R9, UR5, PT ;  /* 0x0000000509007c0c */ /* 0x000fc6000bf06070 */
[----:B------:R-:W2:Y:S10]  /*0150*/  LDG.E.64 R6, desc[UR6][R6.64] ;  /* 0x0000000606067981 */ /* 0x000eb4000c1e1b00 */
[----:B------:R-:W-:-:S06]  /*0160*/  @!P0 IMAD.WIDE.U32 R8, R9, 0x8, R10 ;  /* 0x0000000809088825 */ /* 0x000fcc00078e000a */
[----:B------:R-:W3:Y:S01]  /*0170*/  @!P0 LDG.E.64 R8, desc[UR6][R8.64] ;  /* 0x0000000608088981 */ /* 0x000ee2000c1e1b00 */
[----:B------:R-:W-:-:S05]  /*0180*/  IMAD.IADD R13, R4, 0x1, R13 ;  /* 0x00000001040d7824 */ /* 0x000fca00078e020d */
[----:B------:R-:W-:Y:S01]  /*0190*/  ISETP.GE.U32.AND P1, PT, R13, UR5, PT ;  /* 0x000000050d007c0c */ /* 0x000fe2000bf26070 */
[----:B--2---:R-:W-:-:S08]  /*01a0*/  DADD R2, R6, R2 ;  /* 0x0000000006027229 */ /* 0x004fd00000000002 */
[----:B---3--:R-:W-:-:S04]  /*01b0*/  @!P0 DADD R2, R2, R8 ;  /* 0x0000000002028229 */ /* 0x008fc80000000008 */
[----:B------:R-:W-:Y:S07]  /*01c0*/  @!P1 BRA `(.L_x_2) ;  /* 0xfffffffc00d49947 */ /* 0x000fee000383ffff */
.L_x_1:
[----:B------:R-:W-:Y:S05]  /*01d0*/  BSYNC.RECONVERGENT B0 ;  /* 0x0000000000007941 */ /* 0x000fea0003800200 */
.L_x_0:
[----:B------:R-:W0:Y:S01]  /*01e0*/  S2UR UR5, SR_CgaCtaId ;  /* 0x00000000000579c3 */ /* 0x000e220000008800 */
[----:B------:R-:W-:Y:S01]  /*01f0*/  UMOV UR4, 0x400 ;  /* 0x0000040000047882 */ /* 0x000fe20000000000 */
[----:B------:R-:W-:Y:S01]  /*0200*/  ISETP.GE.U32.AND P0, PT, R12, 0x200, PT ;  /* 0x000002000c00780c */ /* 0x000fe20003f06070 */
[----:B0-----:R-:W-:-:S06]  /*0210*/  ULEA UR4, UR5, UR4, 0x18 ;  /* 0x0000000405047291 */ /* 0x001fcc000f8ec0ff */
[----:B------:R-:W-:-:S05]  /*0220*/  LEA R9, R0, UR4, 0x3 ;  /* 0x0000000400097c11 */ /* 0x000fca000f8e18ff */
[----:B------:R0:W-:Y:S01]  /*0230*/  STS.64 [R9], R2 ;  /* 0x0000000209007388 */ /* 0x0001e20000000a00 */
[----:B------:R-:W-:Y:S06]  /*0240*/  BAR.SYNC.DEFER_BLOCKING 0x0 ;  /* 0x0000000000007b1d */ /* 0x000fec0000010000 */
[----:B------:R-:W-:Y:S05]  /*0250*/  @!P0 BRA `(.L_x_3) ;  /* 0x0000000000188947 */ /* 0x000fea0003800000 */
[----:B------:R-:W-:-:S13]  /*0260*/  ISETP.GT.U32.AND P0, PT, R0, 0xff, PT ;  /* 0x000000ff0000780c */ /* 0x000fda0003f04070 */
[----:B------:R-:W0:Y:S02]  /*0270*/  @!P0 LDS.64 R6, [R9+0x800] ;  /* 0x0008000009068984 */ /* 0x000e240000000a00 */
[----:B0-----:R-:W-:-:S07]  /*0280*/  @!P0 DADD R2, R2, R6 ;  /* 0x0000000002028229 */ /* 0x001fce0000000006 */
[----:B------:R1:W-:Y:S01]  /*0290*/  @!P0 STS.64 [R9], R2 ;  /* 0x0000000209008388 */ /* 0x0003e20000000a00 */
[----:B------:R-:W-:Y:S06]  /*02a0*/  BAR.SYNC.DEFER_BLOCKING 0x0 ;  /* 0x0000000000007b1d */ /* 0x000fec0000010000 */
[----:B------:R-:W-:Y:S05]  /*02b0*/  BRA `(.L_x_4) ;  /* 0x0000000000087947 */ /* 0x000fea0003800000 */
.L_x_3:
[----:B------:R-:W-:-:S13]  /*02c0*/  ISETP.GE.U32.AND P0, PT, R12, 0x100, PT ;  /* 0x000001000c00780c */ /* 0x000fda0003f06070 */
[----:B------:R-:W-:Y:S05]  /*02d0*/  @!P0 BRA `(.L_x_5) ;  /* 0x0000000000188947 */ /* 0x000fea0003800000 */
.L_x_4:
[----:B------:R-:W-:-:S13]  /*02e0*/  ISETP.GT.U32.AND P0, PT, R0, 0x7f, PT ;  /* 0x0000007f0000780c */ /* 0x000fda0003f04070 */
[----:B------:R-:W0:Y:S02]  /*02f0*/  @!P0 LDS.64 R6, [R9+0x400] ;  /* 0x0004000009068984 */ /* 0x000e240000000a00 */
[----:B01----:R-:W-:-:S07]  /*0300*/  @!P0 DADD R2, R2, R6 ;  /* 0x0000000002028229 */ /* 0x003fce0000000006 */
[----:B------:R1:W-:Y:S01]  /*0310*/  @!P0 STS.64 [R9], R2 ;  /* 0x0000000209008388 */ /* 0x0003e20000000a00 */
[----:B------:R-:W-:Y:S06]  /*0320*/  BAR.SYNC.DEFER_BLOCKING 0x0 ;  /* 0x0000000000007b1d */ /* 0x000fec0000010000 */
[----:B------:R-:W-:Y:S05]  /*0330*/  BRA `(.L_x_6) ;  /* 0x0000000000087947 */ /* 0x000fea0003800000 */
.L_x_5:
[----:B------:R-:W-:-:S13]  /*0340*/  ISETP.GE.U32.AND P0, PT, R12, 0x80, PT ;  /* 0x000000800c00780c */ /* 0x000fda0003f06070 */
[----:B------:R-:W-:Y:S05]  /*0350*/  @!P0 BRA `(.L_x_7) ;  /* 0x0000000000148947 */ /* 0x000fea0003800000 */
.L_x_6:
[----:B------:R-:W-:-:S13]  /*0360*/  ISETP.GT.U32.AND P0, PT, R0, 0x3f, PT ;  /* 0x0000003f0000780c */ /* 0x000fda0003f04070 */
[----:B------:R-:W0:Y:S02]  /*0370*/  @!P0 LDS.64 R6, [R9+0x200] ;  /* 0x0002000009068984 */ /* 0x000e240000000a00 */
[----:B01----:R-:W-:-:S07]  /*0380*/  @!P0 DADD R2, R2, R6 ;  /* 0x0000000002028229 */ /* 0x003fce0000000006 */
[----:B------:R1:W-:Y:S01]  /*0390*/  @!P0 STS.64 [R9], R2 ;  /* 0x0000000209008388 */ /* 0x0003e20000000a00 */
[----:B------:R-:W-:Y:S06]  /*03a0*/  BAR.SYNC.DEFER_BLOCKING 0x0 ;  /* 0x0000000000007b1d */ /* 0x000fec0000010000 */
.L_x_7:
[----:B------:R-:W-:-:S13]  /*03b0*/  ISETP.GT.U32.AND P0, PT, R0, 0x1f, PT ;  /* 0x0000001f0000780c */ /* 0x000fda0003f04070 */
[----:B------:R-:W-:Y:S05]  /*03c0*/  @P0 EXIT ;  /* 0x000000000000094d */ /* 0x000fea0003800000 */
[----:B------:R-:W-:-:S13]  /*03d0*/  ISETP.GE.U32.AND P0, PT, R12, 0x40, PT ;  /* 0x000000400c00780c */ /* 0x000fda0003f06070 */
[----:B------:R-:W0:Y:S02]  /*03e0*/  @P0 LDS.64 R6, [R9+0x100] ;  /* 0x0001000009060984 */ /* 0x000e240000000a00 */
[----:B01----:R-:W-:-:S07]  /*03f0*/  @P0 DADD R2, R2, R6 ;  /* 0x0000000002020229 */ /* 0x003fce0000000006 */
[----:B------:R0:W-:Y:S01]  /*0400*/  @P0 STS.64 [R9], R2 ;  /* 0x0000000209000388 */ /* 0x0001e20000000a00 */
[----:B------:R-:W-:Y:S05]  /*0410*/  @P0 BRA `(.L_x_8) ;  /* 0x0000000000080947 */ /* 0x000fea0003800000 */
[----:B------:R-:W-:-:S13]  /*0420*/  ISETP.GE.U32.AND P0, PT, R12, 0x20, PT ;  /* 0x000000200c00780c */ /* 0x000fda0003f06070 */
[----:B------:R-:W-:Y:S05]  /*0430*/  @!P0 BRA `(.L_x_9) ;  /* 0x0000000000108947 */ /* 0x000fea0003800000 */
.L_x_8:
[----:B------:R-:W0:Y:S02]  /*0440*/  LDS.64 R6, [R9+0x80] ;  /* 0x0000800009067984 */ /* 0x000e240000000a00 */
[----:B0-----:R-:W-:-:S07]  /*0450*/  DADD R2, R6, R2 ;  /* 0x0000000006027229 */ /* 0x001fce0000000002 */
[----:B------:R1:W-:Y:S01]  /*0460*/  STS.64 [R9], R2 ;  /* 0x0000000209007388 */ /* 0x0003e20000000a00 */
[----:B------:R-:W-:Y:S05]  /*0470*/  BRA `(.L_x_10) ;  /* 0x0000000000087947 */ /* 0x000fea0003800000 */
.L_x_9:
[----:B------:R-:W-:-:S13]  /*0480*/  ISETP.GE.U32.AND P0, PT, R12, 0x10, PT ;  /* 0x000000100c00780c */ /* 0x000fda0003f06070 */
[----:B------:R-:W-:Y:S05]  /*0490*/  @!P0 BRA `(.L_x_11) ;  /* 0x0000000000108947 */ /* 0x000fea0003800000 */
.L_x_10:
[----:B------:R-:W0:Y:S02]  /*04a0*/  LDS.64 R6, [R9+0x40] ;  /* 0x0000400009067984 */ /* 0x000e240000000a00 */
[----:B01----:R-:W-:-:S07]  /*04b0*/  DADD R2, R6, R2 ;  /* 0x0000000006027229 */ /* 0x003fce0000000002 */
[----:B------:R1:W-:Y:S01]  /*04c0*/  STS.64 [R9], R2 ;  /* 0x0000000209007388 */ /* 0x0003e20000000a00 */
[----:B------:R-:W-:Y:S05]  /*04d0*/  BRA `(.L_x_12) ;  /* 0x0000000000087947 */ /* 0x000fea0003800000 */
.L_x_11:
[----:B------:R-:W-:-:S13]  /*04e0*/  ISETP.GE.U32.AND P0, PT, R12, 0x8, PT ;  /* 0x000000080c00780c */ /* 0x000fda0003f06070 */
[----:B------:R-:W-:Y:S05]  /*04f0*/  @!P0 BRA `(.L_x_13) ;  /* 0x0000000000108947 */ /* 0x000fea0003800000 */
.L_x_12:
[----:B------:R-:W0:Y:S02]  /*0500*/  LDS.64 R6, [R9+0x20] ;  /* 0x0000200009067984 */ /* 0x000e240000000a00 */
[----:B01----:R-:W-:-:S07]  /*0510*/  DADD R2, R6, R2 ;  /* 0x0000000006027229 */ /* 0x003fce0000000002 */
[----:B------:R1:W-:Y:S01]  /*0520*/  STS.64 [R9], R2 ;  /* 0x0000000209007388 */ /* 0x0003e20000000a00 */
[----:B------:R-:W-:Y:S05]  /*0530*/  BRA `(.L_x_14) ;  /* 0x0000000000087947 */ /* 0x000fea0003800000 */
.L_x_13:
[----:B------:R-:W-:-:S13]  /*0540*/  ISETP.GE.U32.AND P0, PT, R12, 0x4, PT ;  /* 0x000000040c00780c */ /* 0x000fda0003f06070 */
[----:B------:R-:W-:Y:S05]  /*0550*/  @!P0 BRA `(.L_x_15) ;  /* 0x0000000000108947 */ /* 0x000fea0003800000 */
.L_x_14:
[----:B------:R-:W0:Y:S02]  /*0560*/  LDS.64 R6, [R9+0x10] ;  /* 0x0000100009067984 */ /* 0x000e240000000a00 */
[----:B01----:R-:W-:-:S07]  /*0570*/  DADD R2, R6, R2 ;  /* 0x0000000006027229 */ /* 0x003fce0000000002 */
[----:B------:R1:W-:Y:S01]  /*0580*/  STS.64 [R9], R2 ;  /* 0x0000000209007388 */ /* 0x0003e20000000a00 */
[----:B------:R-:W-:Y:S05]  /*0590*/  BRA `(.L_x_16) ;  /* 0x0000000000087947 */ /* 0x000fea0003800000 */
.L_x_15:
[----:B------:R-:W-:-:S13]  /*05a0*/  ISETP.GE.U32.AND P0, PT, R12, 0x2, PT ;  /* 0x000000020c00780c */ /* 0x000fda0003f06070 */
[----:B------:R-:W-:Y:S05]  /*05b0*/  @!P0 BRA `(.L_x_17) ;  /* 0x00000000000c8947 */ /* 0x000fea0003800000 */
.L_x_16:
[----:B------:R-:W2:Y:S02]  /*05c0*/  LDS.64 R6, [R9+0x8] ;  /* 0x0000080009067984 */ /* 0x000ea40000000a00 */
[----:B--2---:R-:W-:-:S07]  /*05d0*/  DADD R6, R6, R2 ;  /* 0x0000000006067229 */ /* 0x004fce0000000002 */
[----:B------:R2:W-:Y:S04]  /*05e0*/  STS.64 [R9], R6 ;  /* 0x0000000609007388 */ /* 0x0005e80000000a00 */
.L_x_17:
[----:B------:R-:W-:-:S13]  /*05f0*/  ISETP.NE.AND P0, PT, R0, RZ, PT ;  /* 0x000000ff0000720c */ /* 0x000fda0003f05270 */
[----:B------:R-:W-:Y:S05]  /*0600*/  @P0 EXIT ;  /* 0x000000000000094d */ /* 0x000fea0003800000 */
[----:B01----:R-:W0:Y:S01]  /*0610*/  LDS.64 R2, [UR4] ;  /* 0x00000004ff027984 */ /* 0x003e220008000a00 */
[----:B--2---:R-:W1:Y:S02]  /*0620*/  LDC.64 R6, c[0x0][0x388] ;  /* 0x0000e200ff067b82 */ /* 0x004e640000000a00 */
[----:B-1----:R-:W-:-:S05]  /*0630*/  IMAD.WIDE.U32 R4, R5, 0x8, R6 ;  /* 0x0000000805047825 */ /* 0x002fca00078e0006 */
[----:B0-----:R-:W-:Y:S01]  /*0640*/  STG.E.64 desc[UR6][R4.64], R2 ;  /* 0x0000000204007986 */ /* 0x001fe2000c101b06 */
[----:B------:R-:W-:Y:S05]  /*0650*/  EXIT ;  /* 0x000000000000794d */ /* 0x000fea0003800000 */
.L_x_18:
[----:B------:R-:W-:-:S00]  /*0660*/  BRA `(.L_x_18) ;  /* 0xfffffffc00fc7947 */ /* 0x000fc0000383ffff */
[----:B------:R-:W-:-:S00]  /*0670*/  NOP ;  /* 0x0000000000007918 */ /* 0x000fc00000000000 */
        /* <DEDUP_REMOVED lines=8> */
.L_x_154:


//--------------------- .text.fill                --------------------------
	.section	.text.fill,"ax",@progbits
	.align	128
        .global         fill
        .type           fill,@function
        .size           fill,(.L_x_155 - fill)
        .other          fill,@"STO_CUDA_ENTRY STV_DEFAULT"
fill:
.text.fill:
[----:B------:R-:W-:Y:S01]  /*0000*/  LDC R1, c[0x0][0x37c] ;  /* 0x0000df00ff017b82 */ /* 0x000fe20000000800 */
[----:B------:R-:W0:Y:S07]  /*0010*/  S2R R0, SR_TID.X ;  /* 0x0000000000007919 */ /* 0x000e2e0000002100 */
[----:B------:R-:W0:Y:S01]  /*0020*/  S2UR UR4, SR_CTAID.X ;  /* 0x00000000000479c3 */ /* 0x000e220000002500 */
[----:B------:R-:W1:Y:S07]  /*0030*/  LDCU UR5, c[0x0][0x390] ;  /* 0x00007200ff0577ac */ /* 0x000e6e0008000800 */
[----:B------:R-:W0:Y:S02]  /*0040*/  LDC R7, c[0x0][0x360] ;  /* 0x0000d800ff077b82 */ /* 0x000e240000000800 */
[----:B0-----:R-:W-:-:S05]  /*0050*/  IMAD R7, R7, UR4, R0 ;  /* 0x0000000407077c24 */ /* 0x001fca000f8e0200 */
[----:B-1----:R-:W-:-:S13]  /*0060*/  ISETP.GE.AND P0, PT, R7, UR5, PT ;  /* 0x0000000507007c0c */ /* 0x002fda000bf06270 */
[----:B------:R-:W-:Y:S05]  /*0070*/  @P0 EXIT ;  /* 0x000000000000094d */ /* 0x000fea0003800000 */
[----:B------:R-:W0:Y:S01]  /*0080*/  LDC.64 R2, c[0x0][0x380] ;  /* 0x0000e000ff027b82 */ /* 0x000e220000000a00 */
[----:B------:R-:W1:Y:S07]  /*0090*/  LDCU.64 UR4, c[0x0][0x358] ;  /* 0x00006b00ff0477ac */ /* 0x000e6e0008000a00 */
[----:B------:R-:W1:Y:S01]  /*00a0*/  LDC.64 R4, c[0x0][0x388] ;  /* 0x0000e200ff047b82 */ /* 0x000e620000000a00 */
[----:B0-----:R-:W-:-:S05]  /*00b0*/  IMAD.WIDE R2, R7, 0x8, R2 ;  /* 0x0000000807027825 */ /* 0x001fca00078e0202 */
[----:B-1----:R-:W-:Y:S01]  /*00c0*/  STG.E.64 desc[UR4][R2.64], R4 ;  /* 0x0000000402007986 */ /* 0x002fe2000c101b04 */
[----:B------:R-:W-:Y:S05]  /*00d0*/  EXIT ;  /* 0x000000000000794d */ /* 0x000fea0003800000 */
.L_x_19:
        /* <DEDUP_REMOVED lines=10> */
.L_x_155:


//--------------------- .text.binCellScalarOp     --------------------------
	.section	.text.binCellScalarOp,"ax",@progbits
	.align	128
        .global         binCellScalarOp
        .type           binCellScalarOp,@function
        .size           binCellScalarOp,(.L_x_151 - binCellScalarOp)
        .other          binCellScalarOp,@"STO_CUDA_ENTRY STV_DEFAULT"
binCellScalarOp:
.text.binCellScalarOp:
[----:B------:R-:W-:Y:S01]  /*0000*/  LDC R1, c[0x0][0x37c] ;  /* 0x0000df00ff017b82 */ /* 0x000fe20000000800 */
[----:B------:R-:W0:Y:S07]  /*0010*/  S2R R3, SR_TID.X ;  /* 0x0000000000037919 */ /* 0x000e2e0000002100 */
[----:B------:R-:W0:Y:S01]  /*0020*/  S2UR UR6, SR_CTAID.X ;  /* 0x00000000000679c3 */ /* 0x000e220000002500 */
[----:B------:R-:W1:Y:S01]  /*0030*/  LDCU.64 UR4, c[0x0][0x398] ;  /* 0x00007300ff0477ac */ /* 0x000e620008000a00 */
[----:B------:R-:W2:Y:S06]  /*0040*/  S2R R5, SR_TID.Y ;  /* 0x0000000000057919 */ /* 0x000eac0000002200 */
[----:B------:R-:W0:Y:S08]  /*0050*/  LDC R2, c[0x0][0x360] ;  /* 0x0000d800ff027b82 */ /* 0x000e300000000800 */
[----:B------:R-:W2:Y:S01]  /*0060*/  S2UR UR7, SR_CTAID.Y ;  /* 0x00000000000779c3 */ /* 0x000ea20000002600 */
[----:B-1----:R-:W-:-:S07]  /*0070*/  UIMAD UR4, UR5, UR4, URZ ;  /* 0x00000004050472a4 */ /* 0x002fce000f8e02ff */
[----:B------:R-:W2:Y:S01]  /*0080*/  LDC R0, c[0x0][0x364] ;  /* 0x0000d900ff007b82 */ /* 0x000ea20000000800 */
[----:B0-----:R-:W-:Y:S02]  /*0090*/  IMAD R2, R2, UR6, R3 ;  /* 0x0000000602027c24 */ /* 0x001fe4000f8e0203 */
[----:B--2---:R-:W-:-:S04]  /*00a0*/  IMAD R3, R0, UR7, R5 ;  /* 0x0000000700037c24 */ /* 0x004fc8000f8e0205 */
[----:B------:R-:W-:-:S05]  /*00b0*/  IMAD R2, R2, UR5, R3 ;  /* 0x0000000502027c24 */ /* 0x000fca000f8e0203 */
[----:B------:R-:W-:-:S13]  /*00c0*/  ISETP.GE.AND P0, PT, R2, UR4, PT ;  /* 0x0000000402007c0c */ /* 0x000fda000bf06270 */
[----:B------:R-:W-:Y:S05]  /*00d0*/  @P0 EXIT ;  /* 0x000000000000094d */ /* 0x000fea0003800000 */
[----:B------:R-:W0:Y:S01]  /*00e0*/  LDCU UR4, c[0x0][0x3a4] ;  /* 0x00007480ff0477ac */ /* 0x000e220008000800 */
[----:B------:R-:W1:Y:S01]  /*00f0*/  LDCU.64 UR8, c[0x0][0x358] ;  /* 0x00006b00ff0877ac */ /* 0x000e620008000a00 */
[----:B0-----:R-:W-:-:S09]  /*0100*/  UISETP.NE.AND UP0, UPT, UR4, URZ, UPT ;  /* 0x000000ff0400728c */ /* 0x001fd2000bf05270 */
[----:B-1----:R-:W-:Y:S05]  /*0110*/  BRA.U !UP0, `(.L_x_20) ;  /* 0x0000000d08447547 */ /* 0x002fea000b800000 */
[----:B------:R-:W0:Y:S08]  /*0120*/  LDC.64 R24, c[0x0][0x380] ;  /* 0x0000e000ff187b82 */ /* 0x000e300000000a00 */
[----:B------:R-:W1:Y:S01]  /*0130*/  LDC R0, c[0x0][0x3a0] ;  /* 0x0000e800ff007b82 */ /* 0x000e620000000800 */
[----:B0-----:R-:W-:-:S06]  /*0140*/  IMAD.WIDE R24, R2, 0x8, R24 ;  /* 0x0000000802187825 */ /* 0x001fcc00078e0218 */
[----:B------:R-:W5:Y:S01]  /*0150*/  LDG.E.64 R24, desc[UR8][R24.64] ;  /* 0x0000000818187981 */ /* 0x000f62000c1e1b00 */
[----:B------:R-:W-:Y:S01]  /*0160*/  IMAD.MOV.U32 R4, RZ, RZ, 0x0 ;  /* 0x00000000ff047424 */ /* 0x000fe200078e00ff */
[----:B-1----:R-:W-:Y:S01]  /*0170*/  ISETP.GT.AND P0, PT, R0, 0x5, PT ;  /* 0x000000050000780c */ /* 0x002fe20003f04270 */
[----:B------:R-:W-:-:S12]  /*0180*/  IMAD.MOV.U32 R5, RZ, RZ, -0x3f70c800 ;  /* 0xc08f3800ff057424 */ /* 0x000fd800078e00ff */
[----:B------:R-:W-:Y:S05]  /*0190*/  @P0 BRA `(.L_x_21) ;  /* 0x0000000800140947 */ /* 0x000fea0003800000 */
[----:B------:R-:W-:-:S13]  /*01a0*/  ISETP.GT.AND P0, PT, R0, 0x2, PT ;  /* 0x000000020000780c */ /* 0x000fda0003f04270 */
[----:B------:R-:W-:Y:S05]  /*01b0*/  @P0 BRA `(.L_x_22) ;  /* 0x0000000000380947 */ /* 0x000fea0003800000 */
[----:B------:R-:W-:-:S05]  /*01c0*/  VIMNMX.U32 R0, PT, PT, R0, 0x3, PT ;  /* 0x0000000300007848 */ /* 0x000fca0003fe0000 */
[----:B------:R-:W-:-:S04]  /*01d0*/  IMAD.SHL.U32 R0, R0, 0x4, RZ ;  /* 0x0000000400007824 */ /* 0x000fc800078e00ff */
[----:B------:R-:W0:Y:S02]  /*01e0*/  LDC R6, c[0x2][R0] ;  /* 0x0080000000067b82 */ /* 0x000e240000000800 */
[----:B0-----:R-:W-:-:S04]  /*01f0*/  SHF.R.S32.HI R7, RZ, 0x1f, R6 ;  /* 0x0000001fff077819 */ /* 0x001fc80000011406 */
.L_x_81:
[----:B------:R-:W-:Y:S05]  /*0200*/  BRX R6 -0x210                                                   (*"BRANCH_TARGETS .L_x_82,.L_x_83,.L_x_84,.L_x_23"*) ;  /* 0xfffffffc067c7949 */ /* 0x000fea000383ffff */
.L_x_84:
[----:B------:R-:W0:Y:S02]  /*0210*/  LDCU.64 UR4, c[0x0][0x388] ;  /* 0x00007100ff0477ac */ /* 0x000e240008000a00 */
[----:B0----5:R-:W-:Y:S01]  /*0220*/  DMUL R4, R24, UR4 ;  /* 0x0000000418047c28 */ /* 0x021fe20008000000 */
[----:B------:R-:W-:Y:S10]  /*0230*/  BRA `(.L_x_23) ;  /* 0x0000000800ec7947 */ /* 0x000ff40003800000 */
.L_x_82:
[----:B------:R-:W0:Y:S02]  /*0240*/  LDCU.64 UR4, c[0x0][0x388] ;  /* 0x00007100ff0477ac */ /* 0x000e240008000a00 */
[----:B0----5:R-:W-:Y:S01]  /*0250*/  DADD R4, R24, UR4 ;  /* 0x0000000418047e29 */ /* 0x021fe20008000000 */
[----:B------:R-:W-:Y:S10]  /*0260*/  BRA `(.L_x_23) ;  /* 0x0000000800e07947 */ /* 0x000ff40003800000 */
.L_x_83:
[----:B------:R-:W0:Y:S02]  /*0270*/  LDCU.64 UR4, c[0x0][0x388] ;  /* 0x00007100ff0477ac */ /* 0x000e240008000a00 */
[----:B0----5:R-:W-:Y:S01]  /*0280*/  DADD R4, -R24, UR4 ;  /* 0x0000000418047e29 */ /* 0x021fe20008000100 */
[----:B------:R-:W-:Y:S10]  /*0290*/  BRA `(.L_x_23) ;  /* 0x0000000800d47947 */ /* 0x000ff40003800000 */
.L_x_22:
[----:B------:R-:W-:-:S05]  /*02a0*/  IMAD.MOV.U32 R3, RZ, RZ, -0x3 ;  /* 0xfffffffdff037424 */ /* 0x000fca00078e00ff */
[----:B------:R-:W-:-:S05]  /*02b0*/  VIADDMNMX.U32 R0, R0, R3, 0x3, PT ;  /* 0x0000000300007446 */ /* 0x000fca0003800003 */
[----:B------:R-:W-:-:S04]  /*02c0*/  IMAD.SHL.U32 R0, R0, 0x4, RZ ;  /* 0x0000000400007824 */ /* 0x000fc800078e00ff */
[----:B------:R-:W0:Y:S02]  /*02d0*/  LDC R6, c[0x2][R0+0x10] ;  /* 0x0080040000067b82 */ /* 0x000e240000000800 */
[----:B0-----:R-:W-:-:S04]  /*02e0*/  SHF.R.S32.HI R7, RZ, 0x1f, R6 ;  /* 0x0000001fff077819 */ /* 0x001fc80000011406 */
.L_x_86:
[----:B------:R-:W-:Y:S05]  /*02f0*/  BRX R6 -0x300                                                   (*"BRANCH_TARGETS .L_x_87,.L_x_88,.L_x_89,.L_x_23"*) ;  /* 0xfffffffc06407949 */ /* 0x000fea000383ffff */
.L_x_89:
[----:B------:R-:W0:Y:S01]  /*0300*/  LDCU.64 UR4, c[0x0][0x388] ;  /* 0x00007100ff0477ac */ /* 0x000e220008000a00 */
[----:B------:R-:W-:Y:S01]  /*0310*/  IMAD.MOV.U32 R4, RZ, RZ, RZ ;  /* 0x000000ffff047224 */ /* 0x000fe200078e00ff */
[----:B0----5:R-:W-:-:S06]  /*0320*/  DSETP.GT.AND P0, PT, R24, UR4, PT ;  /* 0x0000000418007e2a */ /* 0x021fcc000bf04000 */
[----:B------:R-:W-:Y:S01]  /*0330*/  FSEL R5, RZ, 1.875, !P0 ;  /* 0x3ff00000ff057808 */ /* 0x000fe20004000000 */
[----:B------:R-:W-:Y:S07]  /*0340*/  BRA `(.L_x_23) ;  /* 0x0000000800a87947 */ /* 0x000fee0003800000 */
.L_x_87:
[----:B-----5:R-:W0:Y:S01]  /*0350*/  MUFU.RCP64H R5, R25 ;  /* 0x0000001900057308 */ /* 0x020e220000001800 */
[----:B------:R-:W-:Y:S01]  /*0360*/  IMAD.MOV.U32 R4, RZ, RZ, 0x1 ;  /* 0x00000001ff047424 */ /* 0x000fe200078e00ff */
[----:B------:R-:W1:Y:S01]  /*0370*/  LDCU.64 UR4, c[0x0][0x388] ;  /* 0x00007100ff0477ac */ /* 0x000e620008000a00 */
[----:B------:R-:W2:Y:S01]  /*0380*/  LDC R0, c[0x0][0x38c] ;  /* 0x0000e300ff007b82 */ /* 0x000ea20000000800 */
[----:B------:R-:W-:Y:S03]  /*0390*/  BSSY.RECONVERGENT B0, `(.L_x_24) ;  /* 0x0000016000007945 */ /* 0x000fe60003800200 */
[----:B0-----:R-:W-:-:S08]  /*03a0*/  DFMA R6, -R24, R4, 1 ;  /* 0x3ff000001806742b */ /* 0x001fd00000000104 */
[----:B------:R-:W-:Y:S01]  /*03b0*/  DFMA R6, R6, R6, R6 ;  /* 0x000000060606722b */ /* 0x000fe20000000006 */
[----:B--2---:R-:W-:-:S07]  /*03c0*/  FSETP.GEU.AND P1, PT, |R0|, 6.5827683646048100446e-37, PT ;  /* 0x036000000000780b */ /* 0x004fce0003f2e200 */
[----:B------:R-:W-:-:S08]  /*03d0*/  DFMA R6, R4, R6, R4 ;  /* 0x000000060406722b */ /* 0x000fd00000000004 */
[----:B------:R-:W-:-:S08]  /*03e0*/  DFMA R4, -R24, R6, 1 ;  /* 0x3ff000001804742b */ /* 0x000fd00000000106 */
[----:B------:R-:W-:-:S08]  /*03f0*/  DFMA R4, R6, R4, R6 ;  /* 0x000000040604722b */ /* 0x000fd00000000006 */
[----:B-1----:R-:W-:-:S08]  /*0400*/  DMUL R6, R4, UR4 ;  /* 0x0000000404067c28 */ /* 0x002fd00008000000 */
[----:B------:R-:W-:-:S08]  /*0410*/  DFMA R8, -R24, R6, UR4 ;  /* 0x0000000418087e2b */ /* 0x000fd00008000106 */
[----:B------:R-:W-:-:S10]  /*0420*/  DFMA R4, R4, R8, R6 ;  /* 0x000000080404722b */ /* 0x000fd40000000006 */
[----:B------:R-:W-:-:S05]  /*0430*/  FFMA R3, RZ, R25, R5 ;  /* 0x00000019ff037223 */ /* 0x000fca0000000005 */
[----:B------:R-:W-:-:S13]  /*0440*/  FSETP.GT.AND P0, PT, |R3|, 1.469367938527859385e-39, PT ;  /* 0x001000000300780b */ /* 0x000fda0003f04200 */
[----:B------:R-:W-:Y:S05]  /*0450*/  @P0 BRA P1, `(.L_x_25) ;  /* 0x0000000000240947 */ /* 0x000fea0000800000 */
[----:B------:R-:W0:Y:S01]  /*0460*/  LDCU.64 UR4, c[0x0][0x388] ;  /* 0x00007100ff0477ac */ /* 0x000e220008000a00 */
[----:B------:R-:W-:Y:S01]  /*0470*/  IMAD.MOV.U32 R6, RZ, RZ, R24 ;  /* 0x000000ffff067224 */ /* 0x000fe200078e0018 */
[----:B------:R-:W-:Y:S01]  /*0480*/  MOV R0, 0x4d0 ;  /* 0x000004d000007802 */ /* 0x000fe20000000f00 */
[----:B------:R-:W-:Y:S02]  /*0490*/  IMAD.MOV.U32 R7, RZ, RZ, R25 ;  /* 0x000000ffff077224 */ /* 0x000fe400078e0019 */
[----:B0-----:R-:W-:Y:S02]  /*04a0*/  IMAD.U32 R8, RZ, RZ, UR4 ;  /* 0x00000004ff087e24 */ /* 0x001fe4000f8e00ff */
[----:B------:R-:W-:-:S07]  /*04b0*/  IMAD.U32 R9, RZ, RZ, UR5 ;  /* 0x00000005ff097e24 */ /* 0x000fce000f8e00ff */
[----:B------:R-:W-:Y:S05]  /*04c0*/  CALL.REL.NOINC `($__internal_0_$__cuda_sm20_div_rn_f64_full) ;  /* 0x0000001400a47944 */ /* 0x000fea0003c00000 */
[----:B------:R-:W-:Y:S02]  /*04d0*/  IMAD.MOV.U32 R4, RZ, RZ, R12 ;  /* 0x000000ffff047224 */ /* 0x000fe400078e000c */
[----:B------:R-:W-:-:S07]  /*04e0*/  IMAD.MOV.U32 R5, RZ, RZ, R13 ;  /* 0x000000ffff057224 */ /* 0x000fce00078e000d */
.L_x_25:
[----:B------:R-:W-:Y:S05]  /*04f0*/  BSYNC.RECONVERGENT B0 ;  /* 0x0000000000007941 */ /* 0x000fea0003800200 */
.L_x_24:
[----:B------:R-:W-:Y:S05]  /*0500*/  BRA `(.L_x_23) ;  /* 0x0000000800387947 */ /* 0x000fea0003800000 */
.L_x_88:
[----:B------:R-:W0:Y:S01]  /*0510*/  LDCU.64 UR4, c[0x0][0x388] ;  /* 0x00007100ff0477ac */ /* 0x000e220008000a00 */
[----:B-----5:R-:W-:-:S04]  /*0520*/  SHF.R.U32.HI R0, RZ, 0x14, R25 ;  /* 0x00000014ff007819 */ /* 0x020fc80000011619 */
[----:B------:R-:W-:-:S05]  /*0530*/  LOP3.LUT R0, R0, 0x7ff, RZ, 0xc0, !PT ;  /* 0x000007ff00007812 */ /* 0x000fca00078ec0ff */
[----:B------:R-:W-:-:S05]  /*0540*/  VIADD R3, R0, 0xfffffc0c ;  /* 0xfffffc0c00037836 */ /* 0x000fca0000000000 */
[CC--:B------:R-:W-:Y:S02]  /*0550*/  SHF.L.U32 R0, R24.reuse, R3.reuse, RZ ;  /* 0x0000000318007219 */ /* 0x0c0fe400000006ff */
[----:B------:R-:W-:Y:S01]  /*0560*/  SHF.L.U64.HI R3, R24, R3, R25 ;  /* 0x0000000318037219 */ /* 0x000fe20000010219 */
[----:B0-----:R-:W-:Y:S01]  /*0570*/  DSETP.NEU.AND P2, PT, RZ, UR4, PT ;  /* 0x00000004ff007e2a */ /* 0x001fe2000bf4d000 */
[----:B------:R-:W-:-:S04]  /*0580*/  ISETP.NE.U32.AND P1, PT, R0, RZ, PT ;  /* 0x000000ff0000720c */ /* 0x000fc80003f25070 */
[----:B------:R-:W-:-:S04]  /*0590*/  ISETP.NE.AND.EX P1, PT, R3, -0x80000000, PT, P1 ;  /* 0x800000000300780c */ /* 0x000fc80003f25310 */
[----:B------:R-:W-:-:S05]  /*05a0*/  PLOP3.LUT P0, PT, P1, PT, PT, 0x8, 0x80 ;  /* 0x000000000080781c */ /* 0x000fca0000f0e170 */
[----:B------:R-:W-:Y:S08]  /*05b0*/  @P2 BRA `(.L_x_26) ;  /* 0x0000000000202947 */ /* 0x000ff00003800000 */
[----:B------:R-:W0:Y:S01]  /*05c0*/  LDCU UR4, c[0x0][0x38c] ;  /* 0x00007180ff0477ac */ /* 0x000e220008000800 */
[----:B------:R-:W-:Y:S01]  /*05d0*/  ISETP.GE.AND P2, PT, R25, RZ, PT ;  /* 0x000000ff1900720c */ /* 0x000fe20003f46270 */
[----:B------:R-:W-:Y:S01]  /*05e0*/  DSETP.NEU.AND P0, PT, |R24|, 0.5, !P1 ;  /* 0x3fe000001800742a */ /* 0x000fe20004f0d200 */
[----:B------:R-:W-:Y:S02]  /*05f0*/  IMAD.MOV.U32 R4, RZ, RZ, RZ ;  /* 0x000000ffff047224 */ /* 0x000fe400078e00ff */
[----:B0-----:R-:W-:-:S05]  /*0600*/  IMAD.U32 R0, RZ, RZ, UR4 ;  /* 0x00000004ff007e24 */ /* 0x001fca000f8e00ff */
[----:B------:R-:W-:-:S04]  /*0610*/  SEL R5, R0, RZ, P0 ;  /* 0x000000ff00057207 */ /* 0x000fc80000000000 */
[----:B------:R-:W-:Y:S01]  /*0620*/  @!P2 LOP3.LUT R5, R5, 0x7ff00000, RZ, 0xfc, !PT ;  /* 0x7ff000000505a812 */ /* 0x000fe200078efcff */
[----:B------:R-:W-:Y:S06]  /*0630*/  BRA `(.L_x_27) ;  /* 0x0000000000507947 */ /* 0x000fec0003800000 */
.L_x_26:
[----:B------:R-:W-:Y:S01]  /*0640*/  DADD R4, -RZ, |UR4| ;  /* 0x40000004ff047e29 */ /* 0x000fe20008000100 */
[----:B------:R-:W-:Y:S01]  /*0650*/  BSSY.RECONVERGENT B0, `(.L_x_28) ;  /* 0x0000007000007945 */ /* 0x000fe20003800200 */
[----:B------:R-:W-:Y:S01]  /*0660*/  IMAD.MOV.U32 R26, RZ, RZ, R24 ;  /* 0x000000ffff1a7224 */ /* 0x000fe200078e0018 */
[----:B------:R-:W-:Y:S01]  /*0670*/  MOV R0, 0x6c0 ;  /* 0x000006c000007802 */ /* 0x000fe20000000f00 */
[----:B------:R-:W-:-:S06]  /*0680*/  IMAD.MOV.U32 R3, RZ, RZ, R25 ;  /* 0x000000ffff037224 */ /* 0x000fcc00078e0019 */
[----:B------:R-:W-:Y:S02]  /*0690*/  IMAD.MOV.U32 R12, RZ, RZ, R4 ;  /* 0x000000ffff0c7224 */ /* 0x000fe400078e0004 */
[----:B------:R-:W-:-:S07]  /*06a0*/  IMAD.MOV.U32 R27, RZ, RZ, R5 ;  /* 0x000000ffff1b7224 */ /* 0x000fce00078e0005 */
[----:B------:R-:W-:Y:S05]  /*06b0*/  CALL.REL.NOINC `($binCellScalarOp$__internal_accurate_pow) ;  /* 0x0000001800987944 */ /* 0x000fea0003c00000 */
[----:B------:R-:W-:Y:S05]  /*06c0*/  BSYNC.RECONVERGENT B0 ;  /* 0x0000000000007941 */ /* 0x000fea0003800200 */
.L_x_28:
[----:B------:R-:W0:Y:S01]  /*06d0*/  LDC R0, c[0x0][0x38c] ;  /* 0x0000e300ff007b82 */ /* 0x000e220000000800 */
[----:B------:R-:W1:Y:S01]  /*06e0*/  FRND.F64.TRUNC R4, R24 ;  /* 0x0000001800047313 */ /* 0x000e62000030d800 */
[----:B------:R-:W-:-:S10]  /*06f0*/  DADD R8, -RZ, -R6 ;  /* 0x00000000ff087229 */ /* 0x000fd40000000906 */
[----:B------:R-:W-:Y:S02]  /*0700*/  FSEL R3, R8, R6, P0 ;  /* 0x0000000608037208 */ /* 0x000fe40000000000 */
[----:B------:R-:W-:Y:S01]  /*0710*/  FSEL R8, R9, R7, P0 ;  /* 0x0000000709087208 */ /* 0x000fe20000000000 */
[----:B-1----:R-:W-:Y:S01]  /*0720*/  DSETP.NEU.AND P1, PT, R24, R4, PT ;  /* 0x000000041800722a */ /* 0x002fe20003f2d000 */
[----:B0-----:R-:W-:-:S04]  /*0730*/  ISETP.GE.AND P2, PT, R0, RZ, PT ;  /* 0x000000ff0000720c */ /* 0x001fc80003f46270 */
[----:B------:R-:W-:Y:S02]  /*0740*/  FSEL R4, R3, R6, !P2 ;  /* 0x0000000603047208 */ /* 0x000fe40005000000 */
[----:B------:R-:W-:-:S07]  /*0750*/  FSEL R5, R8, R7, !P2 ;  /* 0x0000000708057208 */ /* 0x000fce0005000000 */
[----:B------:R-:W-:Y:S02]  /*0760*/  @!P2 FSEL R4, R4, RZ, !P1 ;  /* 0x000000ff0404a208 */ /* 0x000fe40004800000 */
[----:B------:R-:W-:-:S07]  /*0770*/  @!P2 FSEL R5, R5, -QNAN , !P1 ;  /* 0xfff800000505a808 */ /* 0x000fce0004800000 */
.L_x_27:
[----:B------:R-:W0:Y:S01]  /*0780*/  LDC.64 R6, c[0x0][0x388] ;  /* 0x0000e200ff067b82 */ /* 0x000e220000000a00 */
[----:B------:R-:W-:Y:S01]  /*0790*/  BSSY.RECONVERGENT B0, `(.L_x_29) ;  /* 0x000001e000007945 */ /* 0x000fe20003800200 */
[----:B0-----:R-:W-:-:S10]  /*07a0*/  DADD R8, R24, R6 ;  /* 0x0000000018087229 */ /* 0x001fd40000000006 */
[----:B------:R-:W-:-:S04]  /*07b0*/  LOP3.LUT R8, R9, 0x7ff00000, RZ, 0xc0, !PT ;  /* 0x7ff0000009087812 */ /* 0x000fc800078ec0ff */
[----:B------:R-:W-:-:S13]  /*07c0*/  ISETP.NE.AND P1, PT, R8, 0x7ff00000, PT ;  /* 0x7ff000000800780c */ /* 0x000fda0003f25270 */
[----:B------:R-:W-:Y:S05]  /*07d0*/  @P1 BRA `(.L_x_30) ;  /* 0x0000000000641947 */ /* 0x000fea0003800000 */
[----:B------:R-:W-:-:S06]  /*07e0*/  DSETP.NAN.AND P1, PT, R24, R24, PT ;  /* 0x000000181800722a */ /* 0x000fcc0003f28000 */
[----:B------:R-:W-:-:S14]  /*07f0*/  DSETP.NUM.AND P1, PT, R6, R6, !P1 ;  /* 0x000000060600722a */ /* 0x000fdc0004f27000 */
[----:B------:R-:W-:Y:S01]  /*0800*/  @!P1 DADD R4, R24, R6 ;  /* 0x0000000018049229 */ /* 0x000fe20000000006 */
[----:B------:R-:W-:Y:S10]  /*0810*/  @!P1 BRA `(.L_x_30) ;  /* 0x0000000000549947 */ /* 0x000ff40003800000 */
[----:B------:R-:W-:-:S14]  /*0820*/  DSETP.NEU.AND P1, PT, |R24|, +INF , PT ;  /* 0x7ff000001800742a */ /* 0x000fdc0003f2d200 */
[----:B------:R-:W-:Y:S05]  /*0830*/  @P1 BRA `(.L_x_31) ;  /* 0x0000000000201947 */ /* 0x000fea0003800000 */
[----:B------:R-:W-:Y:S01]  /*0840*/  ISETP.GE.AND P1, PT, R25, RZ, PT ;  /* 0x000000ff1900720c */ /* 0x000fe20003f26270 */
[----:B------:R-:W-:-:S06]  /*0850*/  DSETP.GT.AND P0, PT, |R6|, 1, PT ;  /* 0x3ff000000600742a */ /* 0x000fcc0003f04200 */
[----:B------:R-:W-:Y:S01]  /*0860*/  SEL R4, RZ, 0x7ff00000, !P0 ;  /* 0x7ff00000ff047807 */ /* 0x000fe20004000000 */
[----:B------:R-:W-:-:S05]  /*0870*/  DSETP.NEU.AND P0, PT, R6, -1, PT ;  /* 0xbff000000600742a */ /* 0x000fca0003f0d000 */
[----:B------:R-:W-:-:S04]  /*0880*/  @!P1 LOP3.LUT R4, R4, 0x7ff00000, RZ, 0x3c, !PT ;  /* 0x7ff0000004049812 */ /* 0x000fc800078e3cff */
[----:B------:R-:W-:Y:S01]  /*0890*/  SEL R5, R4, 0x3ff00000, P0 ;  /* 0x3ff0000004057807 */ /* 0x000fe20000000000 */
[----:B------:R-:W-:Y:S01]  /*08a0*/  IMAD.MOV.U32 R4, RZ, RZ, RZ ;  /* 0x000000ffff047224 */ /* 0x000fe200078e00ff */
[----:B------:R-:W-:Y:S06]  /*08b0*/  BRA `(.L_x_30) ;  /* 0x00000000002c7947 */ /* 0x000fec0003800000 */
.L_x_31:
[----:B------:R-:W-:-:S14]  /*08c0*/  DSETP.NEU.AND P1, PT, |R6|, +INF , PT ;  /* 0x7ff000000600742a */ /* 0x000fdc0003f2d200 */
[----:B------:R-:W-:Y:S05]  /*08d0*/  @P1 BRA `(.L_x_30) ;  /* 0x0000000000241947 */ /* 0x000fea0003800000 */
[C---:B------:R-:W-:Y:S01]  /*08e0*/  ISETP.GE.AND P1, PT, R25.reuse, RZ, PT ;  /* 0x000000ff1900720c */ /* 0x040fe20003f26270 */
[----:B------:R-:W-:Y:S01]  /*08f0*/  IMAD.MOV.U32 R4, RZ, RZ, RZ ;  /* 0x000000ffff047224 */ /* 0x000fe200078e00ff */
[----:B------:R-:W-:Y:S02]  /*0900*/  ISETP.GE.AND P2, PT, R0, RZ, PT ;  /* 0x000000ff0000720c */ /* 0x000fe40003f46270 */
[----:B------:R-:W-:Y:S02]  /*0910*/  LOP3.LUT R0, R25, 0x7fffffff, RZ, 0xc0, !PT ;  /* 0x7fffffff19007812 */ /* 0x000fe400078ec0ff */
[----:B------:R-:W-:Y:S02]  /*0920*/  SEL R5, RZ, 0x7ff00000, !P1 ;  /* 0x7ff00000ff057807 */ /* 0x000fe40004800000 */
[----:B------:R-:W-:-:S03]  /*0930*/  ISETP.NE.AND P1, PT, R0, 0x3fe00000, PT ;  /* 0x3fe000000000780c */ /* 0x000fc60003f25270 */
[----:B------:R-:W-:-:S05]  /*0940*/  VIADD R0, R5, 0x80000000 ;  /* 0x8000000005007836 */ /* 0x000fca0000000000 */
[----:B------:R-:W-:-:S04]  /*0950*/  SEL R0, R0, R5, P1 ;  /* 0x0000000500007207 */ /* 0x000fc80000800000 */
[----:B------:R-:W-:-:S07]  /*0960*/  @!P2 SEL R5, R0, R5, P0 ;  /* 0x000000050005a207 */ /* 0x000fce0000000000 */
.L_x_30:
[----:B------:R-:W-:Y:S05]  /*0970*/  BSYNC.RECONVERGENT B0 ;  /* 0x0000000000007941 */ /* 0x000fea0003800200 */
.L_x_29:
[----:B------:R-:W-:Y:S02]  /*0980*/  DSETP.NEU.AND P1, PT, R24, RZ, PT ;  /* 0x000000ff1800722a */ /* 0x000fe40003f2d000 */
[----:B------:R-:W-:-:S04]  /*0990*/  DSETP.NEU.AND P0, PT, R6, 1, PT ;  /* 0x3ff000000600742a */ /* 0x000fc80003f0d000 */
[----:B------:R-:W-:Y:S02]  /*09a0*/  FSEL R4, R4, RZ, P1 ;  /* 0x000000ff04047208 */ /* 0x000fe40000800000 */
[----:B------:R-:W-:Y:S02]  /*09b0*/  FSEL R5, R5, 1.875, P1 ;  /* 0x3ff0000005057808 */ /* 0x000fe40000800000 */
[----:B------:R-:W-:Y:S02]  /*09c0*/  FSEL R4, R4, RZ, P0 ;  /* 0x000000ff04047208 */ /* 0x000fe40000000000 */
[----:B------:R-:W-:Y:S01]  /*09d0*/  FSEL R5, R5, 1.875, P0 ;  /* 0x3ff0000005057808 */ /* 0x000fe20000000000 */
[----:B------:R-:W-:Y:S06]  /*09e0*/  BRA `(.L_x_23) ;  /* 0x0000000400007947 */ /* 0x000fec0003800000 */
.L_x_21:
[----:B------:R-:W-:-:S13]  /*09f0*/  ISETP.GT.AND P0, PT, R0, 0x8, PT ;  /* 0x000000080000780c */ /* 0x000fda0003f04270 */
[----:B------:R-:W-:Y:S05]  /*0a00*/  @P0 BRA `(.L_x_32) ;  /* 0x0000000000540947 */ /* 0x000fea0003800000 */
[----:B------:R-:W-:-:S05]  /*0a10*/  VIADD R0, R0, 0xfffffffa ;  /* 0xfffffffa00007836 */ /* 0x000fca0000000000 */
[----:B------:R-:W-:-:S05]  /*0a20*/  VIMNMX.U32 R0, PT, PT, R0, 0x3, PT ;  /* 0x0000000300007848 */ /* 0x000fca0003fe0000 */
[----:B------:R-:W-:-:S04]  /*0a30*/  IMAD.SHL.U32 R0, R0, 0x4, RZ ;  /* 0x0000000400007824 */ /* 0x000fc800078e00ff */
[----:B------:R-:W0:Y:S02]  /*0a40*/  LDC R6, c[0x2][R0+0x20] ;  /* 0x0080080000067b82 */ /* 0x000e240000000800 */
[----:B0-----:R-:W-:-:S04]  /*0a50*/  SHF.R.S32.HI R7, RZ, 0x1f, R6 ;  /* 0x0000001fff077819 */ /* 0x001fc80000011406 */
.L_x_91:
[----:B------:R-:W-:Y:S05]  /*0a60*/  BRX R6 -0xa70                                                   (*"BRANCH_TARGETS .L_x_92,.L_x_93,.L_x_94,.L_x_23"*) ;  /* 0xfffffff406647949 */ /* 0x000fea000383ffff */
.L_x_94:
[----:B------:R-:W0:Y:S01]  /*0a70*/  LDCU.64 UR4, c[0x0][0x388] ;  /* 0x00007100ff0477ac */ /* 0x000e220008000a00 */
[----:B------:R-:W-:Y:S01]  /*0a80*/  IMAD.MOV.U32 R4, RZ, RZ, RZ ;  /* 0x000000ffff047224 */ /* 0x000fe200078e00ff */
[----:B0----5:R-:W-:-:S06]  /*0a90*/  DSETP.GTU.AND P0, PT, R24, UR4, PT ;  /* 0x0000000418007e2a */ /* 0x021fcc000bf0c000 */
[----:B------:R-:W-:Y:S01]  /*0aa0*/  FSEL R5, RZ, 1.875, P0 ;  /* 0x3ff00000ff057808 */ /* 0x000fe20000000000 */
[----:B------:R-:W-:Y:S07]  /*0ab0*/  BRA `(.L_x_23) ;  /* 0x0000000000cc7947 */ /* 0x000fee0003800000 */
.L_x_92:
[----:B------:R-:W0:Y:S01]  /*0ac0*/  LDCU.64 UR4, c[0x0][0x388] ;  /* 0x00007100ff0477ac */ /* 0x000e220008000a00 */
[----:B------:R-:W-:Y:S01]  /*0ad0*/  IMAD.MOV.U32 R4, RZ, RZ, RZ ;  /* 0x000000ffff047224 */ /* 0x000fe200078e00ff */
[----:B0----5:R-:W-:-:S06]  /*0ae0*/  DSETP.GE.AND P0, PT, R24, UR4, PT ;  /* 0x0000000418007e2a */ /* 0x021fcc000bf06000 */
[----:B------:R-:W-:Y:S01]  /*0af0*/  FSEL R5, RZ, 1.875, !P0 ;  /* 0x3ff00000ff057808 */ /* 0x000fe20004000000 */
[----:B------:R-:W-:Y:S07]  /*0b00*/  BRA `(.L_x_23) ;  /* 0x0000000000b87947 */ /* 0x000fee0003800000 */
.L_x_93:
[----:B------:R-:W0:Y:S01]  /*0b10*/  LDCU.64 UR4, c[0x0][0x388] ;  /* 0x00007100ff0477ac */ /* 0x000e220008000a00 */
[----:B------:R-:W-:Y:S01]  /*0b20*/  IMAD.MOV.U32 R4, RZ, RZ, RZ ;  /* 0x000000ffff047224 */ /* 0x000fe200078e00ff */
[----:B0----5:R-:W-:-:S06]  /*0b30*/  DSETP.GEU.AND P0, PT, R24, UR4, PT ;  /* 0x0000000418007e2a */ /* 0x021fcc000bf0e000 */
[----:B------:R-:W-:Y:S01]  /*0b40*/  FSEL R5, RZ, 1.875, P0 ;  /* 0x3ff00000ff057808 */ /* 0x000fe20000000000 */
[----:B------:R-:W-:Y:S07]  /*0b50*/  BRA `(.L_x_23) ;  /* 0x0000000000a47947 */ /* 0x000fee0003800000 */
.L_x_32:
[----:B------:R-:W-:-:S13]  /*0b60*/  ISETP.GT.AND P0, PT, R0, 0xa, PT ;  /* 0x0000000a0000780c */ /* 0x000fda0003f04270 */
[----:B------:R-:W-:Y:S05]  /*0b70*/  @P0 BRA `(.L_x_33) ;  /* 0x0000000000400947 */ /* 0x000fea0003800000 */
[----:B------:R-:W-:-:S05]  /*0b80*/  IMAD.MOV.U32 R3, RZ, RZ, -0x9 ;  /* 0xfffffff7ff037424 */ /* 0x000fca00078e00ff */
[----:B------:R-:W-:-:S05]  /*0b90*/  VIADDMNMX.U32 R0, R0, R3, 0x2, PT ;  /* 0x0000000200007446 */ /* 0x000fca0003800003 */
[----:B------:R-:W-:-:S04]  /*0ba0*/  IMAD.SHL.U32 R0, R0, 0x4, RZ ;  /* 0x0000000400007824 */ /* 0x000fc800078e00ff */
[----:B------:R-:W0:Y:S02]  /*0bb0*/  LDC R6, c[0x2][R0+0x30] ;  /* 0x00800c0000067b82 */ /* 0x000e240000000800 */
[----:B0-----:R-:W-:-:S04]  /*0bc0*/  SHF.R.S32.HI R7, RZ, 0x1f, R6 ;  /* 0x0000001fff077819 */ /* 0x001fc80000011406 */
.L_x_96:
[----:B------:R-:W-:Y:S05]  /*0bd0*/  BRX R6 -0xbe0                                                   (*"BRANCH_TARGETS .L_x_97,.L_x_98,.L_x_23"*) ;  /* 0xfffffff406087949 */ /* 0x000fea000383ffff */
.L_x_98:
[----:B------:R-:W0:Y:S01]  /*0be0*/  LDCU.64 UR4, c[0x0][0x388] ;  /* 0x00007100ff0477ac */ /* 0x000e220008000a00 */
[----:B------:R-:W-:Y:S01]  /*0bf0*/  IMAD.MOV.U32 R4, RZ, RZ, RZ ;  /* 0x000000ffff047224 */ /* 0x000fe200078e00ff */
[----:B0----5:R-:W-:-:S06]  /*0c00*/  DSETP.NEU.AND P0, PT, R24, UR4, PT ;  /* 0x0000000418007e2a */ /* 0x021fcc000bf0d000 */
[----:B------:R-:W-:Y:S01]  /*0c10*/  FSEL R5, RZ, 1.875, !P0 ;  /* 0x3ff00000ff057808 */ /* 0x000fe20004000000 */
[----:B------:R-:W-:Y:S07]  /*0c20*/  BRA `(.L_x_23) ;  /* 0x0000000000707947 */ /* 0x000fee0003800000 */
.L_x_97:
[----:B------:R-:W0:Y:S01]  /*0c30*/  LDCU.64 UR4, c[0x0][0x388] ;  /* 0x00007100ff0477ac */ /* 0x000e220008000a00 */
[----:B------:R-:W-:Y:S01]  /*0c40*/  IMAD.MOV.U32 R4, RZ, RZ, RZ ;  /* 0x000000ffff047224 */ /* 0x000fe200078e00ff */
[----:B0----5:R-:W-:-:S06]  /*0c50*/  DSETP.NEU.AND P0, PT, R24, UR4, PT ;  /* 0x0000000418007e2a */ /* 0x021fcc000bf0d000 */
[----:B------:R-:W-:Y:S01]  /*0c60*/  FSEL R5, RZ, 1.875, P0 ;  /* 0x3ff00000ff057808 */ /* 0x000fe20000000000 */
[----:B------:R-:W-:Y:S07]  /*0c70*/  BRA `(.L_x_23) ;  /* 0x00000000005c7947 */ /* 0x000fee0003800000 */
.L_x_33:
[----:B------:R-:W-:-:S05]  /*0c80*/  IMAD.MOV.U32 R3, RZ, RZ, -0xb ;  /* 0xfffffff5ff037424 */ /* 0x000fca00078e00ff */
[----:B------:R-:W-:-:S05]  /*0c90*/  VIADDMNMX.U32 R0, R0, R3, 0x2, PT ;  /* 0x0000000200007446 */ /* 0x000fca0003800003 */
[----:B------:R-:W-:-:S04]  /*0ca0*/  IMAD.SHL.U32 R0, R0, 0x4, RZ ;  /* 0x0000000400007824 */ /* 0x000fc800078e00ff */
[----:B------:R-:W0:Y:S02]  /*0cb0*/  LDC R6, c[0x2][R0+0x3c] ;  /* 0x00800f0000067b82 */ /* 0x000e240000000800 */
[----:B0-----:R-:W-:-:S04]  /*0cc0*/  SHF.R.S32.HI R7, RZ, 0x1f, R6 ;  /* 0x0000001fff077819 */ /* 0x001fc80000011406 */
.L_x_100:
[----:B------:R-:W-:Y:S05]  /*0cd0*/  BRX R6 -0xce0                                                   (*"BRANCH_TARGETS .L_x_101,.L_x_102,.L_x_23"*) ;  /* 0xfffffff006c87949 */ /* 0x000fea000383ffff */
.L_x_102:
[----:B------:R-:W0:Y:S01]  /*0ce0*/  LDCU.64 UR4, c[0x0][0x388] ;  /* 0x00007100ff0477ac */ /* 0x000e220008000a00 */
[----:B-----5:R-:W-:Y:S01]  /*0cf0*/  IMAD.MOV.U32 R0, RZ, RZ, R25 ;  /* 0x000000ffff007224 */ /* 0x020fe200078e0019 */
[----:B0-----:R-:W-:Y:S01]  /*0d00*/  DSETP.MAX.AND P0, P1, R24, UR4, PT ;  /* 0x0000000418007e2a */ /* 0x001fe2000b90f000 */
[----:B------:R-:W-:-:S05]  /*0d10*/  UMOV UR6, UR5 ;  /* 0x0000000500067c82 */ /* 0x000fca0008000000 */
[----:B------:R-:W-:Y:S01]  /*0d20*/  FSEL R5, R0, UR6, P0 ;  /* 0x0000000600057c08 */ /* 0x000fe20008000000 */
[----:B------:R-:W-:Y:S01]  /*0d30*/  IMAD.U32 R0, RZ, RZ, UR6 ;  /* 0x00000006ff007e24 */ /* 0x000fe2000f8e00ff */
[----:B------:R-:W-:-:S06]  /*0d40*/  SEL R4, R24, UR4, P0 ;  /* 0x0000000418047c07 */ /* 0x000fcc0008000000 */
[----:B------:R-:W-:Y:S01]  /*0d50*/  @P1 LOP3.LUT R5, R0, 0x80000, RZ, 0xfc, !PT ;  /* 0x0008000000051812 */ /* 0x000fe200078efcff */
[----:B------:R-:W-:Y:S06]  /*0d60*/  BRA `(.L_x_23) ;  /* 0x0000000000207947 */ /* 0x000fec0003800000 */
.L_x_101:
[----:B------:R-:W0:Y:S01]  /*0d70*/  LDCU.64 UR4, c[0x0][0x388] ;  /* 0x00007100ff0477ac */ /* 0x000e220008000a00 */
[----:B-----5:R-:W-:Y:S01]  /*0d80*/  IMAD.MOV.U32 R0, RZ, RZ, R25 ;  /* 0x000000ffff007224 */ /* 0x020fe200078e0019 */
[----:B0-----:R-:W-:Y:S01]  /*0d90*/  DSETP.MIN.AND P0, P1, R24, UR4, PT ;  /* 0x0000000418007e2a */ /* 0x001fe2000b900000 */
[----:B------:R-:W-:-:S05]  /*0da0*/  UMOV UR6, UR5 ;  /* 0x0000000500067c82 */ /* 0x000fca0008000000 */
[----:B------:R-:W-:Y:S01]  /*0db0*/  FSEL R5, R0, UR6, P0 ;  /* 0x0000000600057c08 */ /* 0x000fe20008000000 */
[----:B------:R-:W-:Y:S01]  /*0dc0*/  IMAD.U32 R0, RZ, RZ, UR6 ;  /* 0x00000006ff007e24 */ /* 0x000fe2000f8e00ff */
[----:B------:R-:W-:-:S06]  /*0dd0*/  SEL R4, R24, UR4, P0 ;  /* 0x0000000418047c07 */ /* 0x000fcc0008000000 */
[----:B------:R-:W-:-:S07]  /*0de0*/  @P1 LOP3.LUT R5, R0, 0x80000, RZ, 0xfc, !PT ;  /* 0x0008000000051812 */ /* 0x000fce00078efcff */
.L_x_23:
[----:B------:R-:W0:Y:S02]  /*0df0*/  LDC.64 R6, c[0x0][0x390] ;  /* 0x0000e400ff067b82 */ /* 0x000e240000000a00 */
[----:B0-----:R-:W-:-:S05]  /*0e00*/  IMAD.WIDE R2, R2, 0x8, R6 ;  /* 0x0000000802027825 */ /* 0x001fca00078e0206 */
[----:B------:R-:W-:Y:S01]  /*0e10*/  STG.E.64 desc[UR8][R2.64], R4 ;  /* 0x0000000402007986 */ /* 0x000fe2000c101b08 */
[----:B------:R-:W-:Y:S05]  /*0e20*/  EXIT ;  /* 0x000000000000794d */ /* 0x000fea0003800000 */
.L_x_20:
        /* <DEDUP_REMOVED lines=14> */
.L_x_104:
[----:B------:R-:W-:Y:S05]  /*0f10*/  BRX R6 -0xf20                                                   (*"BRANCH_TARGETS .L_x_105,.L_x_106,.L_x_107,.L_x_36"*) ;  /* 0xfffffff006387949 */ /* 0x000fea000383ffff */
.L_x_107:
[----:B------:R-:W0:Y:S02]  /*0f20*/  LDCU.64 UR4, c[0x0][0x388] ;  /* 0x00007100ff0477ac */ /* 0x000e240008000a00 */
[----:B0----5:R-:W-:Y:S01]  /*0f30*/  DMUL R4, R24, UR4 ;  /* 0x0000000418047c28 */ /* 0x021fe20008000000 */
[----:B------:R-:W-:Y:S10]  /*0f40*/  BRA `(.L_x_36) ;  /* 0x0000000800f47947 */ /* 0x000ff40003800000 */
.L_x_105:
[----:B------:R-:W0:Y:S02]  /*0f50*/  LDCU.64 UR4, c[0x0][0x388] ;  /* 0x00007100ff0477ac */ /* 0x000e240008000a00 */
[----:B0----5:R-:W-:Y:S01]  /*0f60*/  DADD R4, R24, UR4 ;  /* 0x0000000418047e29 */ /* 0x021fe20008000000 */
[----:B------:R-:W-:Y:S10]  /*0f70*/  BRA `(.L_x_36) ;  /* 0x0000000800e87947 */ /* 0x000ff40003800000 */
.L_x_106:
[----:B------:R-:W0:Y:S02]  /*0f80*/  LDCU.64 UR4, c[0x0][0x388] ;  /* 0x00007100ff0477ac */ /* 0x000e240008000a00 */
[----:B0----5:R-:W-:Y:S01]  /*0f90*/  DADD R4, R24, -UR4 ;  /* 0x8000000418047e29 */ /* 0x021fe20008000000 */
[----:B------:R-:W-:Y:S10]  /*0fa0*/  BRA `(.L_x_36) ;  /* 0x0000000800dc7947 */ /* 0x000ff40003800000 */
.L_x_35:
[----:B------:R-:W-:-:S05]  /*0fb0*/  IMAD.MOV.U32 R3, RZ, RZ, -0x3 ;  /* 0xfffffffdff037424 */ /* 0x000fca00078e00ff */
[----:B------:R-:W-:-:S05]  /*0fc0*/  VIADDMNMX.U32 R3, R0, R3, 0x3, PT ;  /* 0x0000000300037446 */ /* 0x000fca0003800003 */
[----:B------:R-:W-:-:S04]  /*0fd0*/  IMAD.SHL.U32 R3, R3, 0x4, RZ ;  /* 0x0000000403037824 */ /* 0x000fc800078e00ff */
[----:B------:R-:W0:Y:S02]  /*0fe0*/  LDC R6, c[0x2][R3+0x58] ;  /* 0x0080160003067b82 */ /* 0x000e240000000800 */
[----:B0-----:R-:W-:-:S04]  /*0ff0*/  SHF.R.S32.HI R7, RZ, 0x1f, R6 ;  /* 0x0000001fff077819 */ /* 0x001fc80000011406 */
.L_x_109:
[----:B------:R-:W-:Y:S05]  /*1000*/  BRX R6 -0x1010                                                  (*"BRANCH_TARGETS .L_x_110,.L_x_111,.L_x_112,.L_x_36"*) ;  /* 0xffffffec06fc7949 */ /* 0x000fea000383ffff */
.L_x_112:
[----:B------:R-:W0:Y:S01]  /*1010*/  LDCU.64 UR4, c[0x0][0x388] ;  /* 0x00007100ff0477ac */ /* 0x000e220008000a00 */
[----:B------:R-:W-:Y:S01]  /*1020*/  IMAD.MOV.U32 R4, RZ, RZ, RZ ;  /* 0x000000ffff047224 */ /* 0x000fe200078e00ff */
[----:B0----5:R-:W-:-:S06]  /*1030*/  DSETP.GEU.AND P0, PT, R24, UR4, PT ;  /* 0x0000000418007e2a */ /* 0x021fcc000bf0e000 */
[----:B------:R-:W-:Y:S01]  /*1040*/  FSEL R5, RZ, 1.875, P0 ;  /* 0x3ff00000ff057808 */ /* 0x000fe20000000000 */
[----:B------:R-:W-:Y:S07]  /*1050*/  BRA `(.L_x_36) ;  /* 0x0000000800b07947 */ /* 0x000fee0003800000 */
.L_x_110:
[----:B------:R-:W0:Y:S01]  /*1060*/  LDCU UR4, c[0x0][0x38c] ;  /* 0x00007180ff0477ac */ /* 0x000e220008000800 */
[----:B------:R-:W1:Y:S01]  /*1070*/  LDC.64 R8, c[0x0][0x388] ;  /* 0x0000e200ff087b82 */ /* 0x000e620000000a00 */
[----:B------:R-:W-:Y:S01]  /*1080*/  IMAD.MOV.U32 R4, RZ, RZ, 0x1 ;  /* 0x00000001ff047424 */ /* 0x000fe200078e00ff */
[----:B-----5:R-:W-:Y:S01]  /*1090*/  FSETP.GEU.AND P1, PT, |R25|, 6.5827683646048100446e-37, PT ;  /* 0x036000001900780b */ /* 0x020fe20003f2e200 */
[----:B------:R-:W-:Y:S01]  /*10a0*/  BSSY.RECONVERGENT B0, `(.L_x_37) ;  /* 0x0000016000007945 */ /* 0x000fe20003800200 */
[----:B0-----:R-:W1:Y:S03]  /*10b0*/  MUFU.RCP64H R5, UR4 ;  /* 0x0000000400057d08 */ /* 0x001e660008001800 */
[----:B-1----:R-:W-:-:S08]  /*10c0*/  DFMA R6, R4, -R8, 1 ;  /* 0x3ff000000406742b */ /* 0x002fd00000000808 */
[----:B------:R-:W-:-:S08]  /*10d0*/  DFMA R6, R6, R6, R6 ;  /* 0x000000060606722b */ /* 0x000fd00000000006 */
[----:B------:R-:W-:-:S08]  /*10e0*/  DFMA R6, R4, R6, R4 ;  /* 0x000000060406722b */ /* 0x000fd00000000004 */
[----:B------:R-:W-:-:S08]  /*10f0*/  DFMA R4, R6, -R8, 1 ;  /* 0x3ff000000604742b */ /* 0x000fd00000000808 */
[----:B------:R-:W-:-:S08]  /*1100*/  DFMA R4, R6, R4, R6 ;  /* 0x000000040604722b */ /* 0x000fd00000000006 */
[----:B------:R-:W-:-:S08]  /*1110*/  DMUL R6, R24, R4 ;  /* 0x0000000418067228 */ /* 0x000fd00000000000 */
[----:B------:R-:W-:-:S08]  /*1120*/  DFMA R8, R6, -R8, R24 ;  /* 0x800000080608722b */ /* 0x000fd00000000018 */
[----:B------:R-:W-:-:S10]  /*1130*/  DFMA R4, R4, R8, R6 ;  /* 0x000000080404722b */ /* 0x000fd40000000006 */
[----:B------:R-:W-:-:S05]  /*1140*/  FFMA R0, RZ, UR4, R5 ;  /* 0x00000004ff007c23 */ /* 0x000fca0008000005 */
        /* <DEDUP_REMOVED lines=11> */
.L_x_38:
[----:B------:R-:W-:Y:S05]  /*1200*/  BSYNC.RECONVERGENT B0 ;  /* 0x0000000000007941 */ /* 0x000fea0003800200 */
.L_x_37:
[----:B------:R-:W-:Y:S05]  /*1210*/  BRA `(.L_x_36) ;  /* 0x0000000800407947 */ /* 0x000fea0003800000 */
.L_x_111:
[----:B------:R-:W0:Y:S01]  /*1220*/  LDC.64 R6, c[0x0][0x388] ;  /* 0x0000e200ff067b82 */ /* 0x000e220000000a00 */
[----:B-----5:R-:W-:Y:S01]  /*1230*/  DSETP.NEU.AND P2, PT, R24, RZ, PT ;  /* 0x000000ff1800722a */ /* 0x020fe20003f4d000 */
[----:B------:R-:W-:-:S13]  /*1240*/  BSSY.RECONVERGENT B0, `(.L_x_39) ;  /* 0x0000026000007945 */ /* 0x000fda0003800200 */
[----:B------:R-:W1:Y:S01]  /*1250*/  @!P2 LDC.64 R4, c[0x0][0x388] ;  /* 0x0000e200ff04ab82 */ /* 0x000e620000000a00 */
[----:B0-----:R-:W-:Y:S02]  /*1260*/  SHF.R.U32.HI R0, RZ, 0x14, R7 ;  /* 0x00000014ff007819 */ /* 0x001fe40000011607 */
[----:B------:R-:W-:Y:S02]  /*1270*/  ISETP.GE.OR P3, PT, R7, RZ, P2 ;  /* 0x000000ff0700720c */ /* 0x000fe40001766670 */
[----:B------:R-:W-:-:S05]  /*1280*/  LOP3.LUT R0, R0, 0x7ff, RZ, 0xc0, !PT ;  /* 0x000007ff00007812 */ /* 0x000fca00078ec0ff */
[----:B------:R-:W-:-:S05]  /*1290*/  VIADD R3, R0, 0xfffffc0c ;  /* 0xfffffc0c00037836 */ /* 0x000fca0000000000 */
[CC--:B------:R-:W-:Y:S02]  /*12a0*/  SHF.L.U32 R0, R6.reuse, R3.reuse, RZ ;  /* 0x0000000306007219 */ /* 0x0c0fe400000006ff */
[----:B------:R-:W-:Y:S01]  /*12b0*/  SHF.L.U64.HI R3, R6, R3, R7 ;  /* 0x0000000306037219 */ /* 0x000fe20000010207 */
[----:B------:R-:W-:Y:S01]  /*12c0*/  @!P2 IMAD.MOV.U32 R6, RZ, RZ, RZ ;  /* 0x000000ffff06a224 */ /* 0x000fe200078e00ff */
[----:B------:R-:W-:-:S04]  /*12d0*/  ISETP.NE.U32.AND P0, PT, R0, RZ, PT ;  /* 0x000000ff0000720c */ /* 0x000fc80003f05070 */
[----:B------:R-:W-:-:S04]  /*12e0*/  ISETP.NE.AND.EX P0, PT, R3, -0x80000000, PT, P0 ;  /* 0x800000000300780c */ /* 0x000fc80003f05300 */
[----:B------:R-:W-:-:S09]  /*12f0*/  PLOP3.LUT P1, PT, P0, PT, PT, 0x8, 0x80 ;  /* 0x000000000080781c */ /* 0x000fd2000072e170 */
[----:B-1----:R-:W-:-:S06]  /*1300*/  @!P2 DSETP.NEU.AND P1, PT, |R4|, 0.5, !P0 ;  /* 0x3fe000000400a42a */ /* 0x002fcc000472d200 */
[----:B------:R-:W-:-:S04]  /*1310*/  @!P2 SEL R7, R25, RZ, P1 ;  /* 0x000000ff1907a207 */ /* 0x000fc80000800000 */
[----:B------:R-:W-:Y:S01]  /*1320*/  @!P3 LOP3.LUT R7, R7, 0x7ff00000, RZ, 0xfc, !PT ;  /* 0x7ff000000707b812 */ /* 0x000fe200078efcff */
[----:B------:R-:W-:Y:S06]  /*1330*/  @!P2 BRA `(.L_x_40) ;  /* 0x000000000058a947 */ /* 0x000fec0003800000 */
[----:B------:R-:W0:Y:S01]  /*1340*/  LDCU.64 UR4, c[0x0][0x388] ;  /* 0x00007100ff0477ac */ /* 0x000e220008000a00 */
[----:B------:R-:W-:Y:S01]  /*1350*/  DADD R26, -RZ, |R24| ;  /* 0x00000000ff1a7229 */ /* 0x000fe20000000518 */
[----:B------:R-:W-:Y:S01]  /*1360*/  BSSY.RECONVERGENT B1, `(.L_x_41) ;  /* 0x0000006000017945 */ /* 0x000fe20003800200 */
[----:B------:R-:W-:-:S08]  /*1370*/  MOV R0, 0x13c0 ;  /* 0x000013c000007802 */ /* 0x000fd00000000f00 */
[----:B------:R-:W-:Y:S02]  /*1380*/  IMAD.MOV.U32 R12, RZ, RZ, R26 ;  /* 0x000000ffff0c7224 */ /* 0x000fe400078e001a */
[----:B0-----:R-:W-:Y:S02]  /*1390*/  IMAD.U32 R26, RZ, RZ, UR4 ;  /* 0x00000004ff1a7e24 */ /* 0x001fe4000f8e00ff */
[----:B------:R-:W-:-:S07]  /*13a0*/  IMAD.U32 R3, RZ, RZ, UR5 ;  /* 0x00000005ff037e24 */ /* 0x000fce000f8e00ff */
[----:B------:R-:W-:Y:S05]  /*13b0*/  CALL.REL.NOINC `($binCellScalarOp$__internal_accurate_pow) ;  /* 0x0000000c00587944 */ /* 0x000fea0003c00000 */
[----:B------:R-:W-:Y:S05]  /*13c0*/  BSYNC.RECONVERGENT B1 ;  /* 0x0000000000017941 */ /* 0x000fea0003800200 */
.L_x_41:
[----:B------:R-:W0:Y:S01]  /*13d0*/  LDCU.64 UR4, c[0x0][0x388] ;  /* 0x00007100ff0477ac */ /* 0x000e220008000a00 */
[----:B------:R-:W-:Y:S01]  /*13e0*/  DADD R10, -RZ, -R6 ;  /* 0x00000000ff0a7229 */ /* 0x000fe20000000906 */
[----:B------:R-:W-:-:S09]  /*13f0*/  ISETP.GE.AND P2, PT, R25, RZ, PT ;  /* 0x000000ff1900720c */ /* 0x000fd20003f46270 */
[-C--:B------:R-:W-:Y:S02]  /*1400*/  FSEL R3, R10, R6.reuse, P1 ;  /* 0x000000060a037208 */ /* 0x080fe40000800000 */
[-C--:B------:R-:W-:Y:S02]  /*1410*/  FSEL R10, R11, R7.reuse, P1 ;  /* 0x000000070b0a7208 */ /* 0x080fe40000800000 */
[----:B------:R-:W-:Y:S02]  /*1420*/  FSEL R6, R3, R6, !P2 ;  /* 0x0000000603067208 */ /* 0x000fe40005000000 */
[----:B------:R-:W-:Y:S01]  /*1430*/  FSEL R7, R10, R7, !P2 ;  /* 0x000000070a077208 */ /* 0x000fe20005000000 */
[----:B0-----:R-:W-:Y:S02]  /*1440*/  IMAD.U32 R4, RZ, RZ, UR4 ;  /* 0x00000004ff047e24 */ /* 0x001fe4000f8e00ff */
[----:B------:R-:W-:-:S04]  /*1450*/  IMAD.U32 R5, RZ, RZ, UR5 ;  /* 0x00000005ff057e24 */ /* 0x000fc8000f8e00ff */
[----:B------:R-:W0:Y:S02]  /*1460*/  FRND.F64.TRUNC R8, R4 ;  /* 0x0000000400087313 */ /* 0x000e24000030d800 */
[----:B0-----:R-:W-:-:S14]  /*1470*/  DSETP.NEU.AND P0, PT, R8, R4, PT ;  /* 0x000000040800722a */ /* 0x001fdc0003f0d000 */
[----:B------:R-:W-:Y:S02]  /*1480*/  @P0 FSEL R6, R6, RZ, P2 ;  /* 0x000000ff06060208 */ /* 0x000fe40001000000 */
[----:B------:R-:W-:-:S07]  /*1490*/  @P0 FSEL R7, R7, -QNAN , P2 ;  /* 0xfff8000007070808 */ /* 0x000fce0001000000 */
.L_x_40:
[----:B------:R-:W-:Y:S05]  /*14a0*/  BSYNC.RECONVERGENT B0 ;  /* 0x0000000000007941 */ /* 0x000fea0003800200 */
.L_x_39:
[----:B------:R-:W-:Y:S01]  /*14b0*/  DADD R8, R24, R4 ;  /* 0x0000000018087229 */ /* 0x000fe20000000004 */
[----:B------:R-:W-:Y:S09]  /*14c0*/  BSSY.RECONVERGENT B0, `(.L_x_42) ;  /* 0x000001e000007945 */ /* 0x000ff20003800200 */
[----:B------:R-:W-:-:S04]  /*14d0*/  LOP3.LUT R8, R9, 0x7ff00000, RZ, 0xc0, !PT ;  /* 0x7ff0000009087812 */ /* 0x000fc800078ec0ff */
[----:B------:R-:W-:-:S13]  /*14e0*/  ISETP.NE.AND P0, PT, R8, 0x7ff00000, PT ;  /* 0x7ff000000800780c */ /* 0x000fda0003f05270 */
[----:B------:R-:W-:Y:S05]  /*14f0*/  @P0 BRA `(.L_x_43) ;  /* 0x0000000000680947 */ /* 0x000fea0003800000 */
[----:B------:R-:W-:-:S14]  /*1500*/  DSETP.NAN.AND P0, PT, R24, R4, PT ;  /* 0x000000041800722a */ /* 0x000fdc0003f08000 */
[----:B------:R-:W-:Y:S01]  /*1510*/  @P0 DADD R6, R24, R4 ;  /* 0x0000000018060229 */ /* 0x000fe20000000004 */
[----:B------:R-:W-:Y:S10]  /*1520*/  @P0 BRA `(.L_x_43) ;  /* 0x00000000005c0947 */ /* 0x000ff40003800000 */
[----:B------:R-:W-:-:S14]  /*1530*/  DSETP.NEU.AND P0, PT, |R4|, +INF , PT ;  /* 0x7ff000000400742a */ /* 0x000fdc0003f0d200 */
[----:B------:R-:W-:Y:S05]  /*1540*/  @P0 BRA `(.L_x_44) ;  /* 0x0000000000240947 */ /* 0x000fea0003800000 */
[----:B------:R-:W0:Y:S01]  /*1550*/  LDCU UR4, c[0x0][0x38c] ;  /* 0x00007180ff0477ac */ /* 0x000e220008000800 */
[----:B------:R-:W-:-:S06]  /*1560*/  DSETP.GT.AND P0, PT, |R24|, 1, PT ;  /* 0x3ff000001800742a */ /* 0x000fcc0003f04200 */
[----:B------:R-:W-:Y:S01]  /*1570*/  SEL R6, RZ, 0x7ff00000, !P0 ;  /* 0x7ff00000ff067807 */ /* 0x000fe20004000000 */
[----:B------:R-:W-:Y:S01]  /*1580*/  DSETP.NEU.AND P0, PT, R24, -1, PT ;  /* 0xbff000001800742a */ /* 0x000fe20003f0d000 */
[----:B0-----:R-:W-:-:S13]  /*1590*/  ISETP.LE.AND P1, PT, RZ, UR4, PT ;  /* 0x00000004ff007c0c */ /* 0x001fda000bf23270 */
[----:B------:R-:W-:-:S04]  /*15a0*/  @!P1 LOP3.LUT R6, R6, 0x7ff00000, RZ, 0x3c, !PT ;  /* 0x7ff0000006069812 */ /* 0x000fc800078e3cff */
[----:B------:R-:W-:Y:S01]  /*15b0*/  SEL R7, R6, 0x3ff00000, P0 ;  /* 0x3ff0000006077807 */ /* 0x000fe20000000000 */
[----:B------:R-:W-:Y:S01]  /*15c0*/  IMAD.MOV.U32 R6, RZ, RZ, RZ ;  /* 0x000000ffff067224 */ /* 0x000fe200078e00ff */
[----:B------:R-:W-:Y:S06]  /*15d0*/  BRA `(.L_x_43) ;  /* 0x0000000000307947 */ /* 0x000fec0003800000 */
.L_x_44:
[----:B------:R-:W-:-:S14]  /*15e0*/  DSETP.NEU.AND P0, PT, |R24|, +INF , PT ;  /* 0x7ff000001800742a */ /* 0x000fdc0003f0d200 */
[----:B------:R-:W-:Y:S05]  /*15f0*/  @P0 BRA `(.L_x_43) ;  /* 0x0000000000280947 */ /* 0x000fea0003800000 */
[----:B------:R-:W0:Y:S01]  /*1600*/  LDC R0, c[0x0][0x38c] ;  /* 0x0000e300ff007b82 */ /* 0x000e220000000800 */
[----:B------:R-:W-:Y:S01]  /*1610*/  ISETP.GE.AND P2, PT, R25, RZ, PT ;  /* 0x000000ff1900720c */ /* 0x000fe20003f46270 */
[----:B------:R-:W-:Y:S01]  /*1620*/  IMAD.MOV.U32 R6, RZ, RZ, RZ ;  /* 0x000000ffff067224 */ /* 0x000fe200078e00ff */
[C---:B0-----:R-:W-:Y:S02]  /*1630*/  ISETP.GE.AND P0, PT, R0.reuse, RZ, PT ;  /* 0x000000ff0000720c */ /* 0x041fe40003f06270 */
[----:B------:R-:W-:Y:S02]  /*1640*/  LOP3.LUT R0, R0, 0x7fffffff, RZ, 0xc0, !PT ;  /* 0x7fffffff00007812 */ /* 0x000fe400078ec0ff */
[----:B------:R-:W-:Y:S02]  /*1650*/  SEL R7, RZ, 0x7ff00000, !P0 ;  /* 0x7ff00000ff077807 */ /* 0x000fe40004000000 */
[----:B------:R-:W-:-:S03]  /*1660*/  ISETP.NE.AND P0, PT, R0, 0x3fe00000, PT ;  /* 0x3fe000000000780c */ /* 0x000fc60003f05270 */
[----:B------:R-:W-:-:S05]  /*1670*/  VIADD R0, R7, 0x80000000 ;  /* 0x8000000007007836 */ /* 0x000fca0000000000 */
[----:B------:R-:W-:-:S04]  /*1680*/  SEL R0, R0, R7, P0 ;  /* 0x0000000700007207 */ /* 0x000fc80000000000 */
[----:B------:R-:W-:-:S07]  /*1690*/  @!P2 SEL R7, R0, R7, P1 ;  /* 0x000000070007a207 */ /* 0x000fce0000800000 */
.L_x_43:
[----:B------:R-:W-:Y:S05]  /*16a0*/  BSYNC.RECONVERGENT B0 ;  /* 0x0000000000007941 */ /* 0x000fea0003800200 */
.L_x_42:
[----:B------:R-:W-:Y:S02]  /*16b0*/  DSETP.NEU.AND P0, PT, R24, 1, PT ;  /* 0x3ff000001800742a */ /* 0x000fe40003f0d000 */
[----:B------:R-:W-:-:S04]  /*16c0*/  DSETP.NEU.AND P1, PT, R4, RZ, PT ;  /* 0x000000ff0400722a */ /* 0x000fc80003f2d000 */
[----:B------:R-:W-:Y:S02]  /*16d0*/  FSEL R4, R6, RZ, P0 ;  /* 0x000000ff06047208 */ /* 0x000fe40000000000 */
[----:B------:R-:W-:Y:S02]  /*16e0*/  FSEL R6, R7, 1.875, P0 ;  /* 0x3ff0000007067808 */ /* 0x000fe40000000000 */
[----:B------:R-:W-:Y:S02]  /*16f0*/  FSEL R4, R4, RZ, P1 ;  /* 0x000000ff04047208 */ /* 0x000fe40000800000 */
[----:B------:R-:W-:Y:S01]  /*1700*/  FSEL R5, R6, 1.875, P1 ;  /* 0x3ff0000006057808 */ /* 0x000fe20000800000 */
[----:B------:R-:W-:Y:S06]  /*1710*/  BRA `(.L_x_36) ;  /* 0x0000000400007947 */ /* 0x000fec0003800000 */
.L_x_34:
[----:B------:R-:W-:-:S13]  /*1720*/  ISETP.GT.AND P0, PT, R0, 0x8, PT ;  /* 0x000000080000780c */ /* 0x000fda0003f04270 */
[----:B------:R-:W-:Y:S05]  /*1730*/  @P0 BRA `(.L_x_45) ;  /* 0x0000000000540947 */ /* 0x000fea0003800000 */
[----:B------:R-:W-:-:S05]  /*1740*/  VIADD R0, R0, 0xfffffffa ;  /* 0xfffffffa00007836 */ /* 0x000fca0000000000 */
[----:B------:R-:W-:-:S05]  /*1750*/  VIMNMX.U32 R0, PT, PT, R0, 0x3, PT ;  /* 0x0000000300007848 */ /* 0x000fca0003fe0000 */
[----:B------:R-:W-:-:S04]  /*1760*/  IMAD.SHL.U32 R0, R0, 0x4, RZ ;  /* 0x0000000400007824 */ /* 0x000fc800078e00ff */
[----:B------:R-:W0:Y:S02]  /*1770*/  LDC R6, c[0x2][R0+0x68] ;  /* 0x00801a0000067b82 */ /* 0x000e240000000800 */
[----:B0-----:R-:W-:-:S04]  /*1780*/  SHF.R.S32.HI R7, RZ, 0x1f, R6 ;  /* 0x0000001fff077819 */ /* 0x001fc80000011406 */
.L_x_114:
[----:B------:R-:W-:Y:S05]  /*1790*/  BRX R6 -0x17a0                                                  (*"BRANCH_TARGETS .L_x_115,.L_x_116,.L_x_117,.L_x_36"*) ;  /* 0xffffffe806187949 */ /* 0x000fea000383ffff */
.L_x_117:
[----:B------:R-:W0:Y:S01]  /*17a0*/  LDCU.64 UR4, c[0x0][0x388] ;  /* 0x00007100ff0477ac */ /* 0x000e220008000a00 */
[----:B------:R-:W-:Y:S01]  /*17b0*/  IMAD.MOV.U32 R4, RZ, RZ, RZ ;  /* 0x000000ffff047224 */ /* 0x000fe200078e00ff */
[----:B0----5:R-:W-:-:S06]  /*17c0*/  DSETP.GE.AND P0, PT, R24, UR4, PT ;  /* 0x0000000418007e2a */ /* 0x021fcc000bf06000 */
[----:B------:R-:W-:Y:S01]  /*17d0*/  FSEL R5, RZ, 1.875, !P0 ;  /* 0x3ff00000ff057808 */ /* 0x000fe20004000000 */
[----:B------:R-:W-:Y:S07]  /*17e0*/  BRA `(.L_x_36) ;  /* 0x0000000000cc7947 */ /* 0x000fee0003800000 */
.L_x_115:
[----:B------:R-:W0:Y:S01]  /*17f0*/  LDCU.64 UR4, c[0x0][0x388] ;  /* 0x00007100ff0477ac */ /* 0x000e220008000a00 */
[----:B------:R-:W-:Y:S01]  /*1800*/  IMAD.MOV.U32 R4, RZ, RZ, RZ ;  /* 0x000000ffff047224 */ /* 0x000fe200078e00ff */
[----:B0----5:R-:W-:-:S06]  /*1810*/  DSETP.GTU.AND P0, PT, R24, UR4, PT ;  /* 0x0000000418007e2a */ /* 0x021fcc000bf0c000 */
[----:B------:R-:W-:Y:S01]  /*1820*/  FSEL R5, RZ, 1.875, P0 ;  /* 0x3ff00000ff057808 */ /* 0x000fe20000000000 */
[----:B------:R-:W-:Y:S07]  /*1830*/  BRA `(.L_x_36) ;  /* 0x0000000000b87947 */ /* 0x000fee0003800000 */
.L_x_116:
[----:B------:R-:W0:Y:S01]  /*1840*/  LDCU.64 UR4, c[0x0][0x388] ;  /* 0x00007100ff0477ac */ /* 0x000e220008000a00 */
[----:B------:R-:W-:Y:S01]  /*1850*/  IMAD.MOV.U32 R4, RZ, RZ, RZ ;  /* 0x000000ffff047224 */ /* 0x000fe200078e00ff */
[----:B0----5:R-:W-:-:S06]  /*1860*/  DSETP.GT.AND P0, PT, R24, UR4, PT ;  /* 0x0000000418007e2a */ /* 0x021fcc000bf04000 */
[----:B------:R-:W-:Y:S01]  /*1870*/  FSEL R5, RZ, 1.875, !P0 ;  /* 0x3ff00000ff057808 */ /* 0x000fe20004000000 */
[----:B------:R-:W-:Y:S07]  /*1880*/  BRA `(.L_x_36) ;  /* 0x0000000000a47947 */ /* 0x000fee0003800000 */
.L_x_45:
[----:B------:R-:W-:-:S13]  /*1890*/  ISETP.GT.AND P0, PT, R0, 0xa, PT ;  /* 0x0000000a0000780c */ /* 0x000fda0003f04270 */
[----:B------:R-:W-:Y:S05]  /*18a0*/  @P0 BRA `(.L_x_46) ;  /* 0x0000000000400947 */ /* 0x000fea0003800000 */
[----:B------:R-:W-:-:S05]  /*18b0*/  IMAD.MOV.U32 R3, RZ, RZ, -0x9 ;  /* 0xfffffff7ff037424 */ /* 0x000fca00078e00ff */
[----:B------:R-:W-:-:S05]  /*18c0*/  VIADDMNMX.U32 R3, R0, R3, 0x2, PT ;  /* 0x0000000200037446 */ /* 0x000fca0003800003 */
[----:B------:R-:W-:-:S04]  /*18d0*/  IMAD.SHL.U32 R3, R3, 0x4, RZ ;  /* 0x0000000403037824 */ /* 0x000fc800078e00ff */
[----:B------:R-:W0:Y:S02]  /*18e0*/  LDC R6, c[0x2][R3+0x78] ;  /* 0x00801e0003067b82 */ /* 0x000e240000000800 */
[----:B0-----:R-:W-:-:S04]  /*18f0*/  SHF.R.S32.HI R7, RZ, 0x1f, R6 ;  /* 0x0000001fff077819 */ /* 0x001fc80000011406 */
.L_x_119:
[----:B------:R-:W-:Y:S05]  /*1900*/  BRX R6 -0x1910                                                  (*"BRANCH_TARGETS .L_x_120,.L_x_121,.L_x_36"*) ;  /* 0xffffffe406bc7949 */ /* 0x000fea000383ffff */
.L_x_121:
[----:B------:R-:W0:Y:S01]  /*1910*/  LDCU.64 UR4, c[0x0][0x388] ;  /* 0x00007100ff0477ac */ /* 0x000e220008000a00 */
[----:B------:R-:W-:Y:S01]  /*1920*/  IMAD.MOV.U32 R4, RZ, RZ, RZ ;  /* 0x000000ffff047224 */ /* 0x000fe200078e00ff */
[----:B0----5:R-:W-:-:S06]  /*1930*/  DSETP.NEU.AND P0, PT, R24, UR4, PT ;  /* 0x0000000418007e2a */ /* 0x021fcc000bf0d000 */
[----:B------:R-:W-:Y:S01]  /*1940*/  FSEL R5, RZ, 1.875, !P0 ;  /* 0x3ff00000ff057808 */ /* 0x000fe20004000000 */
[----:B------:R-:W-:Y:S07]  /*1950*/  BRA `(.L_x_36) ;  /* 0x0000000000707947 */ /* 0x000fee0003800000 */
.L_x_120:
[----:B------:R-:W0:Y:S01]  /*1960*/  LDCU.64 UR4, c[0x0][0x388] ;  /* 0x00007100ff0477ac */ /* 0x000e220008000a00 */
[----:B------:R-:W-:Y:S01]  /*1970*/  IMAD.MOV.U32 R4, RZ, RZ, RZ ;  /* 0x000000ffff047224 */ /* 0x000fe200078e00ff */
[----:B0----5:R-:W-:-:S06]  /*1980*/  DSETP.NEU.AND P0, PT, R24, UR4, PT ;  /* 0x0000000418007e2a */ /* 0x021fcc000bf0d000 */
[----:B------:R-:W-:Y:S01]  /*1990*/  FSEL R5, RZ, 1.875, P0 ;  /* 0x3ff00000ff057808 */ /* 0x000fe20000000000 */
[----:B------:R-:W-:Y:S07]  /*19a0*/  BRA `(.L_x_36) ;  /* 0x00000000005c7947 */ /* 0x000fee0003800000 */
.L_x_46:
[----:B------:R-:W-:-:S05]  /*19b0*/  IMAD.MOV.U32 R3, RZ, RZ, -0xb ;  /* 0xfffffff5ff037424 */ /* 0x000fca00078e00ff */
[----:B------:R-:W-:-:S05]  /*19c0*/  VIADDMNMX.U32 R3, R0, R3, 0x2, PT ;  /* 0x0000000200037446 */ /* 0x000fca0003800003 */
[----:B------:R-:W-:-:S04]  /*19d0*/  IMAD.SHL.U32 R3, R3, 0x4, RZ ;  /* 0x0000000403037824 */ /* 0x000fc800078e00ff */
[----:B------:R-:W0:Y:S02]  /*19e0*/  LDC R6, c[0x2][R3+0x84] ;  /* 0x0080210003067b82 */ /* 0x000e240000000800 */
[----:B0-----:R-:W-:-:S04]  /*19f0*/  SHF.R.S32.HI R7, RZ, 0x1f, R6 ;  /* 0x0000001fff077819 */ /* 0x001fc80000011406 */
.L_x_123:
[----:B------:R-:W-:Y:S05]  /*1a00*/  BRX R6 -0x1a10                                                  (*"BRANCH_TARGETS .L_x_124,.L_x_125,.L_x_36"*) ;  /* 0xffffffe4067c7949 */ /* 0x000fea000383ffff */
.L_x_125:
        /* <DEDUP_REMOVED lines=9> */
.L_x_124:
        /* <DEDUP_REMOVED lines=8> */
.L_x_36:
[----:B------:R-:W0:Y:S02]  /*1b20*/  LDC.64 R6, c[0x0][0x390] ;  /* 0x0000e400ff067b82 */ /* 0x000e240000000a00 */
[----:B0-----:R-:W-:-:S05]  /*1b30*/  IMAD.WIDE R6, R2, 0x8, R6 ;  /* 0x0000000802067825 */ /* 0x001fca00078e0206 */
[----:B------:R-:W-:Y:S01]  /*1b40*/  STG.E.64 desc[UR8][R6.64], R4 ;  /* 0x0000000406007986 */ /* 0x000fe2000c101b08 */
[----:B------:R-:W-:Y:S05]  /*1b50*/  EXIT ;  /* 0x000000000000794d */ /* 0x000fea0003800000 */
        .weak           $__internal_0_$__cuda_sm20_div_rn_f64_full
        .type           $__internal_0_$__cuda_sm20_div_rn_f64_full,@function
        .size           $__internal_0_$__cuda_sm20_div_rn_f64_full,($binCellScalarOp$__internal_accurate_pow - $__internal_0_$__cuda_sm20_div_rn_f64_full)
$__internal_0_$__cuda_sm20_div_rn_f64_full:
[C---:B------:R-:W-:Y:S01]  /*1b60*/  FSETP.GEU.AND P0, PT, |R7|.reuse, 1.469367938527859385e-39, PT ;  /* 0x001000000700780b */ /* 0x040fe20003f0e200 */
[----:B------:R-:W-:Y:S01]  /*1b70*/  IMAD.MOV.U32 R16, RZ, RZ, 0x1 ;  /* 0x00000001ff107424 */ /* 0x000fe200078e00ff */
[----:B------:R-:W-:Y:S01]  /*1b80*/  LOP3.LUT R4, R7, 0x800fffff, RZ, 0xc0, !PT ;  /* 0x800fffff07047812 */ /* 0x000fe200078ec0ff */
[----:B------:R-:W-:Y:S01]  /*1b90*/  BSSY.RECONVERGENT B1, `(.L_x_47) ;  /* 0x0000055000017945 */ /* 0x000fe20003800200 */
[C---:B------:R-:W-:Y:S02]  /*1ba0*/  FSETP.GEU.AND P2, PT, |R9|.reuse, 1.469367938527859385e-39, PT ;  /* 0x001000000900780b */ /* 0x040fe40003f4e200 */
[----:B------:R-:W-:Y:S01]  /*1bb0*/  LOP3.LUT R5, R4, 0x3ff00000, RZ, 0xfc, !PT ;  /* 0x3ff0000004057812 */ /* 0x000fe200078efcff */
[----:B------:R-:W-:Y:S01]  /*1bc0*/  IMAD.MOV.U32 R4, RZ, RZ, R6 ;  /* 0x000000ffff047224 */ /* 0x000fe200078e0006 */
[----:B------:R-:W-:Y:S02]  /*1bd0*/  LOP3.LUT R3, R9, 0x7ff00000, RZ, 0xc0, !PT ;  /* 0x7ff0000009037812 */ /* 0x000fe400078ec0ff */
[----:B------:R-:W-:-:S03]  /*1be0*/  LOP3.LUT R14, R7, 0x7ff00000, RZ, 0xc0, !PT ;  /* 0x7ff00000070e7812 */ /* 0x000fc600078ec0ff */
[----:B------:R-:W-:Y:S01]  /*1bf0*/  @!P0 DMUL R4, R6, 8.98846567431157953865e+307 ;  /* 0x7fe0000006048828 */ /* 0x000fe20000000000 */
[----:B------:R-:W-:-:S03]  /*1c00*/  ISETP.GE.U32.AND P1, PT, R3, R14, PT ;  /* 0x0000000e0300720c */ /* 0x000fc60003f26070 */
[----:B------:R-:W-:Y:S01]  /*1c10*/  @!P2 LOP3.LUT R12, R7, 0x7ff00000, RZ, 0xc0, !PT ;  /* 0x7ff00000070ca812 */ /* 0x000fe200078ec0ff */
[----:B------:R-:W-:Y:S01]  /*1c20*/  @!P2 IMAD.MOV.U32 R18, RZ, RZ, RZ ;  /* 0x000000ffff12a224 */ /* 0x000fe200078e00ff */
[----:B------:R-:W0:Y:S02]  /*1c30*/  MUFU.RCP64H R17, R5 ;  /* 0x0000000500117308 */ /* 0x000e240000001800 */
[----:B------:R-:W-:Y:S01]  /*1c40*/  @!P2 ISETP.GE.U32.AND P3, PT, R3, R12, PT ;  /* 0x0000000c0300a20c */ /* 0x000fe20003f66070 */
[----:B------:R-:W-:-:S05]  /*1c50*/  IMAD.MOV.U32 R12, RZ, RZ, 0x1ca00000 ;  /* 0x1ca00000ff0c7424 */ /* 0x000fca00078e00ff */
[----:B------:R-:W-:-:S04]  /*1c60*/  @!P2 SEL R13, R12, 0x63400000, !P3 ;  /* 0x634000000c0da807 */ /* 0x000fc80005800000 */
[----:B------:R-:W-:-:S04]  /*1c70*/  @!P2 LOP3.LUT R13, R13, 0x80000000, R9, 0xf8, !PT ;  /* 0x800000000d0da812 */ /* 0x000fc800078ef809 */
[----:B------:R-:W-:Y:S01]  /*1c80*/  @!P2 LOP3.LUT R19, R13, 0x100000, RZ, 0xfc, !PT ;  /* 0x001000000d13a812 */ /* 0x000fe200078efcff */
[----:B0-----:R-:W-:-:S08]  /*1c90*/  DFMA R10, R16, -R4, 1 ;  /* 0x3ff00000100a742b */ /* 0x001fd00000000804 */
[----:B------:R-:W-:-:S08]  /*1ca0*/  DFMA R10, R10, R10, R10 ;  /* 0x0000000a0a0a722b */ /* 0x000fd0000000000a */
[----:B------:R-:W-:Y:S01]  /*1cb0*/  DFMA R16, R16, R10, R16 ;  /* 0x0000000a1010722b */ /* 0x000fe20000000010 */
[----:B------:R-:W-:Y:S01]  /*1cc0*/  SEL R11, R12, 0x63400000, !P1 ;  /* 0x634000000c0b7807 */ /* 0x000fe20004800000 */
[----:B------:R-:W-:-:S03]  /*1cd0*/  IMAD.MOV.U32 R10, RZ, RZ, R8 ;  /* 0x000000ffff0a7224 */ /* 0x000fc600078e0008 */
[----:B------:R-:W-:-:S03]  /*1ce0*/  LOP3.LUT R11, R11, 0x800fffff, R9, 0xf8, !PT ;  /* 0x800fffff0b0b7812 */ /* 0x000fc600078ef809 */
[----:B------:R-:W-:-:S03]  /*1cf0*/  DFMA R20, R16, -R4, 1 ;  /* 0x3ff000001014742b */ /* 0x000fc60000000804 */
[----:B------:R-:W-:-:S05]  /*1d00*/  @!P2 DFMA R10, R10, 2, -R18 ;  /* 0x400000000a0aa82b */ /* 0x000fca0000000812 */
[----:B------:R-:W-:Y:S01]  /*1d10*/  DFMA R16, R16, R20, R16 ;  /* 0x000000141010722b */ /* 0x000fe20000000010 */
[----:B------:R-:W-:Y:S02]  /*1d20*/  IMAD.MOV.U32 R21, RZ, RZ, R3 ;  /* 0x000000ffff157224 */ /* 0x000fe400078e0003 */
[----:B------:R-:W-:Y:S01]  /*1d30*/  IMAD.MOV.U32 R20, RZ, RZ, R14 ;  /* 0x000000ffff147224 */ /* 0x000fe200078e000e */
[----:B------:R-:W-:Y:S02]  /*1d40*/  @!P0 LOP3.LUT R20, R5, 0x7ff00000, RZ, 0xc0, !PT ;  /* 0x7ff0000005148812 */ /* 0x000fe400078ec0ff */
[----:B------:R-:W-:Y:S02]  /*1d50*/  @!P2 LOP3.LUT R21, R11, 0x7ff00000, RZ, 0xc0, !PT ;  /* 0x7ff000000b15a812 */ /* 0x000fe400078ec0ff */
[----:B------:R-:W-:Y:S01]  /*1d60*/  DMUL R18, R16, R10 ;  /* 0x0000000a10127228 */ /* 0x000fe20000000000 */
[----:B------:R-:W-:Y:S02]  /*1d70*/  VIADD R22, R20, 0xffffffff ;  /* 0xffffffff14167836 */ /* 0x000fe40000000000 */
[----:B------:R-:W-:-:S05]  /*1d80*/  VIADD R13, R21, 0xffffffff ;  /* 0xffffffff150d7836 */ /* 0x000fca0000000000 */
[----:B------:R-:W-:Y:S01]  /*1d90*/  DFMA R14, R18, -R4, R10 ;  /* 0x80000004120e722b */ /* 0x000fe2000000000a */
[----:B------:R-:W-:-:S04]  /*1da0*/  ISETP.GT.U32.AND P0, PT, R13, 0x7feffffe, PT ;  /* 0x7feffffe0d00780c */ /* 0x000fc80003f04070 */
[----:B------:R-:W-:-:S03]  /*1db0*/  ISETP.GT.U32.OR P0, PT, R22, 0x7feffffe, P0 ;  /* 0x7feffffe1600780c */ /* 0x000fc60000704470 */
[----:B------:R-:W-:-:S10]  /*1dc0*/  DFMA R14, R16, R14, R18 ;  /* 0x0000000e100e722b */ /* 0x000fd40000000012 */
[----:B------:R-:W-:Y:S05]  /*1dd0*/  @P0 BRA `(.L_x_48) ;  /* 0x00000000006c0947 */ /* 0x000fea0003800000 */
[----:B------:R-:W-:-:S04]  /*1de0*/  LOP3.LUT R16, R7, 0x7ff00000, RZ, 0xc0, !PT ;  /* 0x7ff0000007107812 */ /* 0x000fc800078ec0ff */
[CC--:B------:R-:W-:Y:S02]  /*1df0*/  VIADDMNMX R8, R3.reuse, -R16.reuse, 0xb9600000, !PT ;  /* 0xb960000003087446 */ /* 0x0c0fe40007800910 */
[----:B------:R-:W-:Y:S02]  /*1e00*/  ISETP.GE.U32.AND P0, PT, R3, R16, PT ;  /* 0x000000100300720c */ /* 0x000fe40003f06070 */
[----:B------:R-:W-:Y:S02]  /*1e10*/  VIMNMX R8, PT, PT, R8, 0x46a00000, PT ;  /* 0x46a0000008087848 */ /* 0x000fe40003fe0100 */
[----:B------:R-:W-:-:S05]  /*1e20*/  SEL R3, R12, 0x63400000, !P0 ;  /* 0x634000000c037807 */ /* 0x000fca0004000000 */
[----:B------:R-:W-:Y:S02]  /*1e30*/  IMAD.IADD R3, R8, 0x1, -R3 ;  /* 0x0000000108037824 */ /* 0x000fe400078e0a03 */
[----:B------:R-:W-:Y:S02]  /*1e40*/  IMAD.MOV.U32 R8, RZ, RZ, RZ ;  /* 0x000000ffff087224 */ /* 0x000fe400078e00ff */
[----:B------:R-:W-:-:S06]  /*1e50*/  VIADD R9, R3, 0x7fe00000 ;  /* 0x7fe0000003097836 */ /* 0x000fcc0000000000 */
[----:B------:R-:W-:-:S10]  /*1e60*/  DMUL R12, R14, R8 ;  /* 0x000000080e0c7228 */ /* 0x000fd40000000000 */
[----:B------:R-:W-:-:S13]  /*1e70*/  FSETP.GTU.AND P0, PT, |R13|, 1.469367938527859385e-39, PT ;  /* 0x001000000d00780b */ /* 0x000fda0003f0c200 */
[----:B------:R-:W-:Y:S05]  /*1e80*/  @P0 BRA `(.L_x_49) ;  /* 0x0000000000940947 */ /* 0x000fea0003800000 */
[----:B------:R-:W-:Y:S01]  /*1e90*/  DFMA R4, R14, -R4, R10 ;  /* 0x800000040e04722b */ /* 0x000fe2000000000a */
[----:B------:R-:W-:-:S09]  /*1ea0*/  IMAD.MOV.U32 R8, RZ, RZ, RZ ;  /* 0x000000ffff087224 */ /* 0x000fd200078e00ff */
[C---:B------:R-:W-:Y:S02]  /*1eb0*/  FSETP.NEU.AND P0, PT, R5.reuse, RZ, PT ;  /* 0x000000ff0500720b */ /* 0x040fe40003f0d000 */
[----:B------:R-:W-:-:S04]  /*1ec0*/  LOP3.LUT R7, R5, 0x80000000, R7, 0x48, !PT ;  /* 0x8000000005077812 */ /* 0x000fc800078e4807 */
[----:B------:R-:W-:-:S07]  /*1ed0*/  LOP3.LUT R9, R7, R9, RZ, 0xfc, !PT ;  /* 0x0000000907097212 */ /* 0x000fce00078efcff */
[----:B------:R-:W-:Y:S05]  /*1ee0*/  @!P0 BRA `(.L_x_49) ;  /* 0x00000000007c8947 */ /* 0x000fea0003800000 */
[----:B------:R-:W-:Y:S01]  /*1ef0*/  IMAD.MOV R5, RZ, RZ, -R3 ;  /* 0x000000ffff057224 */ /* 0x000fe200078e0a03 */
[----:B------:R-:W-:Y:S01]  /*1f00*/  DMUL.RP R8, R14, R8 ;  /* 0x000000080e087228 */ /* 0x000fe20000008000 */
[----:B------:R-:W-:Y:S01]  /*1f10*/  IMAD.MOV.U32 R4, RZ, RZ, RZ ;  /* 0x000000ffff047224 */ /* 0x000fe200078e00ff */
[----:B------:R-:W-:-:S05]  /*1f20*/  IADD3 R3, PT, PT, -R3, -0x43300000, RZ ;  /* 0xbcd0000003037810 */ /* 0x000fca0007ffe1ff */
[----:B------:R-:W-:-:S03]  /*1f30*/  DFMA R4, R12, -R4, R14 ;  /* 0x800000040c04722b */ /* 0x000fc6000000000e */
[----:B------:R-:W-:-:S07]  /*1f40*/  LOP3.LUT R7, R9, R7, RZ, 0x3c, !PT ;  /* 0x0000000709077212 */ /* 0x000fce00078e3cff */
[----:B------:R-:W-:-:S04]  /*1f50*/  FSETP.NEU.AND P0, PT, |R5|, R3, PT ;  /* 0x000000030500720b */ /* 0x000fc80003f0d200 */
[----:B------:R-:W-:Y:S02]  /*1f60*/  FSEL R12, R8, R12, !P0 ;  /* 0x0000000c080c7208 */ /* 0x000fe40004000000 */
[----:B------:R-:W-:Y:S01]  /*1f70*/  FSEL R13, R7, R13, !P0 ;  /* 0x0000000d070d7208 */ /* 0x000fe20004000000 */
[----:B------:R-:W-:Y:S06]  /*1f80*/  BRA `(.L_x_49) ;  /* 0x0000000000547947 */ /* 0x000fec0003800000 */
.L_x_48:
[----:B------:R-:W-:-:S14]  /*1f90*/  DSETP.NAN.AND P0, PT, R8, R8, PT ;  /* 0x000000080800722a */ /* 0x000fdc0003f08000 */
[----:B------:R-:W-:Y:S05]  /*1fa0*/  @P0 BRA `(.L_x_50) ;  /* 0x0000000000440947 */ /* 0x000fea0003800000 */
[----:B------:R-:W-:-:S14]  /*1fb0*/  DSETP.NAN.AND P0, PT, R6, R6, PT ;  /* 0x000000060600722a */ /* 0x000fdc0003f08000 */
[----:B------:R-:W-:Y:S05]  /*1fc0*/  @P0 BRA `(.L_x_51) ;  /* 0x0000000000300947 */ /* 0x000fea0003800000 */
[----:B------:R-:W-:Y:S01]  /*1fd0*/  ISETP.NE.AND P0, PT, R21, R20, PT ;  /* 0x000000141500720c */ /* 0x000fe20003f05270 */
[----:B------:R-:W-:Y:S02]  /*1fe0*/  IMAD.MOV.U32 R12, RZ, RZ, 0x0 ;  /* 0x00000000ff0c7424 */ /* 0x000fe400078e00ff */
[----:B------:R-:W-:-:S10]  /*1ff0*/  IMAD.MOV.U32 R13, RZ, RZ, -0x80000 ;  /* 0xfff80000ff0d7424 */ /* 0x000fd400078e00ff */
[----:B------:R-:W-:Y:S05]  /*2000*/  @!P0 BRA `(.L_x_49) ;  /* 0x0000000000348947 */ /* 0x000fea0003800000 */
[----:B------:R-:W-:Y:S02]  /*2010*/  ISETP.NE.AND P0, PT, R21, 0x7ff00000, PT ;  /* 0x7ff000001500780c */ /* 0x000fe40003f05270 */
[----:B------:R-:W-:Y:S02]  /*2020*/  LOP3.LUT R13, R9, 0x80000000, R7, 0x48, !PT ;  /* 0x80000000090d7812 */ /* 0x000fe400078e4807 */
[----:B------:R-:W-:-:S13]  /*2030*/  ISETP.EQ.OR P0, PT, R20, RZ, !P0 ;  /* 0x000000ff1400720c */ /* 0x000fda0004702670 */
[----:B------:R-:W-:Y:S01]  /*2040*/  @P0 LOP3.LUT R3, R13, 0x7ff00000, RZ, 0xfc, !PT ;  /* 0x7ff000000d030812 */ /* 0x000fe200078efcff */
[----:B------:R-:W-:Y:S02]  /*2050*/  @!P0 IMAD.MOV.U32 R12, RZ, RZ, RZ ;  /* 0x000000ffff0c8224 */ /* 0x000fe400078e00ff */
[----:B------:R-:W-:Y:S02]  /*2060*/  @P0 IMAD.MOV.U32 R12, RZ, RZ, RZ ;  /* 0x000000ffff0c0224 */ /* 0x000fe400078e00ff */
[----:B------:R-:W-:Y:S01]  /*2070*/  @P0 IMAD.MOV.U32 R13, RZ, RZ, R3 ;  /* 0x000000ffff0d0224 */ /* 0x000fe200078e0003 */
[----:B------:R-:W-:Y:S06]  /*2080*/  BRA `(.L_x_49) ;  /* 0x0000000000147947 */ /* 0x000fec0003800000 */
.L_x_51:
[----:B------:R-:W-:Y:S01]  /*2090*/  LOP3.LUT R13, R7, 0x80000, RZ, 0xfc, !PT ;  /* 0x00080000070d7812 */ /* 0x000fe200078efcff */
[----:B------:R-:W-:Y:S01]  /*20a0*/  IMAD.MOV.U32 R12, RZ, RZ, R6 ;  /* 0x000000ffff0c7224 */ /* 0x000fe200078e0006 */
[----:B------:R-:W-:Y:S06]  /*20b0*/  BRA `(.L_x_49) ;  /* 0x0000000000087947 */ /* 0x000fec0003800000 */
.L_x_50:
[----:B------:R-:W-:Y:S01]  /*20c0*/  LOP3.LUT R13, R9, 0x80000, RZ, 0xfc, !PT ;  /* 0x00080000090d7812 */ /* 0x000fe200078efcff */
[----:B------:R-:W-:-:S07]  /*20d0*/  IMAD.MOV.U32 R12, RZ, RZ, R8 ;  /* 0x000000ffff0c7224 */ /* 0x000fce00078e0008 */
.L_x_49:
[----:B------:R-:W-:Y:S05]  /*20e0*/  BSYNC.RECONVERGENT B1 ;  /* 0x0000000000017941 */ /* 0x000fea0003800200 */
.L_x_47:
[----:B------:R-:W-:Y:S02]  /*20f0*/  IMAD.MOV.U32 R4, RZ, RZ, R0 ;  /* 0x000000ffff047224 */ /* 0x000fe400078e0000 */
[----:B------:R-:W-:-:S04]  /*2100*/  IMAD.MOV.U32 R5, RZ, RZ, 0x0 ;  /* 0x00000000ff057424 */ /* 0x000fc800078e00ff */
[----:B------:R-:W-:Y:S05]  /*2110*/  RET.REL.NODEC R4 `(binCellScalarOp) ;  /* 0xffffffdc04b87950 */ /* 0x000fea0003c3ffff */
        .type           $binCellScalarOp$__internal_accurate_pow,@function
        .size           $binCellScalarOp$__internal_accurate_pow,(.L_x_151 - $binCellScalarOp$__internal_accurate_pow)
$binCellScalarOp$__internal_accurate_pow:
[----:B------:R-:W-:Y:S01]  /*2120*/  ISETP.GT.U32.AND P2, PT, R27, 0xfffff, PT ;  /* 0x000fffff1b00780c */ /* 0x000fe20003f44070 */
[----:B------:R-:W-:Y:S01]  /*2130*/  IMAD.MOV.U32 R4, RZ, RZ, R12 ;  /* 0x000000ffff047224 */ /* 0x000fe200078e000c */
[----:B------:R-:W-:Y:S01]  /*2140*/  UMOV UR4, 0x7d2cafe2 ;  /* 0x7d2cafe200047882 */ /* 0x000fe20000000000 */
[--C-:B------:R-:W-:Y:S01]  /*2150*/  IMAD.MOV.U32 R5, RZ, RZ, R27.reuse ;  /* 0x000000ffff057224 */ /* 0x100fe200078e001b */
[----:B------:R-:W-:Y:S01]  /*2160*/  UMOV UR5, 0x3eb0f5ff ;  /* 0x3eb0f5ff00057882 */ /* 0x000fe20000000000 */
[--C-:B------:R-:W-:Y:S01]  /*2170*/  IMAD.MOV.U32 R6, RZ, RZ, R27.reuse ;  /* 0x000000ffff067224 */ /* 0x100fe200078e001b */
[----:B------:R-:W-:Y:S01]  /*2180*/  SHF.R.U32.HI R27, RZ, 0x14, R27 ;  /* 0x00000014ff1b7819 */ /* 0x000fe2000001161b */
[----:B------:R-:W-:Y:S01]  /*2190*/  IMAD.MOV.U32 R18, RZ, RZ, RZ ;  /* 0x000000ffff127224 */ /* 0x000fe200078e00ff */
[----:B------:R-:W-:Y:S01]  /*21a0*/  UMOV UR6, 0x3b39803f ;  /* 0x3b39803f00067882 */ /* 0x000fe20000000000 */
[----:B------:R-:W-:Y:S01]  /*21b0*/  IMAD.MOV.U32 R10, RZ, RZ, 0x41ad3b5a ;  /* 0x41ad3b5aff0a7424 */ /* 0x000fe200078e00ff */
[----:B------:R-:W-:Y:S01]  /*21c0*/  UMOV UR7, 0x3c7abc9e ;  /* 0x3c7abc9e00077882 */ /* 0x000fe20000000000 */
[----:B------:R-:W-:-:S02]  /*21d0*/  IMAD.MOV.U32 R11, RZ, RZ, 0x3ed0f5d2 ;  /* 0x3ed0f5d2ff0b7424 */ /* 0x000fc400078e00ff */
[----:B------:R-:W-:-:S10]  /*21e0*/  @!P2 DMUL R4, R4, 1.80143985094819840000e+16 ;  /* 0x435000000404a828 */ /* 0x000fd40000000000 */
[----:B------:R-:W-:Y:S01]  /*21f0*/  @!P2 IMAD.MOV.U32 R6, RZ, RZ, R5 ;  /* 0x000000ffff06a224 */ /* 0x000fe200078e0005 */
[----:B------:R-:W-:Y:S01]  /*2200*/  @!P2 LEA.HI R27, R5, 0xffffffca, RZ, 0xc ;  /* 0xffffffca051ba811 */ /* 0x000fe200078f60ff */
[----:B------:R-:W-:-:S03]  /*2210*/  @!P2 IMAD.MOV.U32 R12, RZ, RZ, R4 ;  /* 0x000000ffff0ca224 */ /* 0x000fc600078e0004 */
[----:B------:R-:W-:Y:S01]  /*2220*/  LOP3.LUT R6, R6, 0x800fffff, RZ, 0xc0, !PT ;  /* 0x800fffff06067812 */ /* 0x000fe200078ec0ff */
[----:B------:R-:W-:-:S03]  /*2230*/  VIADD R4, R27, 0xfffffc01 ;  /* 0xfffffc011b047836 */ /* 0x000fc60000000000 */
[----:B------:R-:W-:-:S04]  /*2240*/  LOP3.LUT R13, R6, 0x3ff00000, RZ, 0xfc, !PT ;  /* 0x3ff00000060d7812 */ /* 0x000fc800078efcff */
[----:B------:R-:W-:-:S13]  /*2250*/  ISETP.GE.U32.AND P3, PT, R13, 0x3ff6a09f, PT ;  /* 0x3ff6a09f0d00780c */ /* 0x000fda0003f66070 */
[----:B------:R-:W-:Y:S02]  /*2260*/  @P3 VIADD R7, R13, 0xfff00000 ;  /* 0xfff000000d073836 */ /* 0x000fe40000000000 */
[----:B------:R-:W-:Y:S02]  /*2270*/  @P3 VIADD R4, R27, 0xfffffc02 ;  /* 0xfffffc021b043836 */ /* 0x000fe40000000000 */
[----:B------:R-:W-:Y:S02]  /*2280*/  @P3 IMAD.MOV.U32 R13, RZ, RZ, R7 ;  /* 0x000000ffff0d3224 */ /* 0x000fe400078e0007 */
[----:B------:R-:W-:-:S04]  /*2290*/  IMAD.MOV.U32 R27, RZ, RZ, R3 ;  /* 0x000000ffff1b7224 */ /* 0x000fc800078e0003 */
[C---:B------:R-:W-:Y:S01]  /*22a0*/  DADD R8, R12.reuse, 1 ;  /* 0x3ff000000c087429 */ /* 0x040fe20000000000 */
[----:B------:R-:W-:Y:S01]  /*22b0*/  IMAD.SHL.U32 R3, R27, 0x2, RZ ;  /* 0x000000021b037824 */ /* 0x000fe200078e00ff */
[----:B------:R-:W-:-:S04]  /*22c0*/  DADD R12, R12, -1 ;  /* 0xbff000000c0c7429 */ /* 0x000fc80000000000 */
[----:B------:R-:W0:Y:S01]  /*22d0*/  MUFU.RCP64H R19, R9 ;  /* 0x0000000900137308 */ /* 0x000e220000001800 */
[----:B------:R-:W-:Y:S01]  /*22e0*/  ISETP.GT.U32.AND P2, PT, R3, -0x2000001, PT ;  /* 0xfdffffff0300780c */ /* 0x000fe20003f44070 */
[----:B0-----:R-:W-:-:S08]  /*22f0*/  DFMA R6, -R8, R18, 1 ;  /* 0x3ff000000806742b */ /* 0x001fd00000000112 */
[----:B------:R-:W-:-:S08]  /*2300*/  DFMA R6, R6, R6, R6 ;  /* 0x000000060606722b */ /* 0x000fd00000000006 */
[----:B------:R-:W-:-:S08]  /*2310*/  DFMA R18, R18, R6, R18 ;  /* 0x000000061212722b */ /* 0x000fd00000000012 */
[----:B------:R-:W-:-:S08]  /*2320*/  DMUL R6, R12, R18 ;  /* 0x000000120c067228 */ /* 0x000fd00000000000 */
[----:B------:R-:W-:-:S08]  /*2330*/  DFMA R6, R12, R18, R6 ;  /* 0x000000120c06722b */ /* 0x000fd00000000006 */
[CC--:B------:R-:W-:Y:S02]  /*2340*/  DMUL R16, R6.reuse, R6.reuse ;  /* 0x0000000606107228 */ /* 0x0c0fe40000000000 */
[----:B------:R-:W-:-:S06]  /*2350*/  DMUL R22, R6, R6 ;  /* 0x0000000606167228 */ /* 0x000fcc0000000000 */
[----:B------:R-:W-:Y:S01]  /*2360*/  DFMA R8, R16, UR4, R10 ;  /* 0x0000000410087c2b */ /* 0x000fe2000800000a */
[----:B------:R-:W-:Y:S01]  /*2370*/  UMOV UR4, 0x75488a3f ;  /* 0x75488a3f00047882 */ /* 0x000fe20000000000 */
[----:B------:R-:W-:Y:S01]  /*2380*/  UMOV UR5, 0x3ef3b20a ;  /* 0x3ef3b20a00057882 */ /* 0x000fe20000000000 */
[----:B------:R-:W-:-:S05]  /*2390*/  DADD R10, R12, -R6 ;  /* 0x000000000c0a7229 */ /* 0x000fca0000000806 */
[----:B------:R-:W-:Y:S01]  /*23a0*/  DFMA R8, R16, R8, UR4 ;  /* 0x0000000410087e2b */ /* 0x000fe20008000008 */
[----:B------:R-:W-:Y:S01]  /*23b0*/  UMOV UR4, 0xe4faecd5 ;  /* 0xe4faecd500047882 */ /* 0x000fe20000000000 */
[----:B------:R-:W-:Y:S01]  /*23c0*/  UMOV UR5, 0x3f1745cd ;  /* 0x3f1745cd00057882 */ /* 0x000fe20000000000 */
[----:B------:R-:W-:-:S05]  /*23d0*/  DADD R10, R10, R10 ;  /* 0x000000000a0a7229 */ /* 0x000fca000000000a */
[----:B------:R-:W-:Y:S01]  /*23e0*/  DFMA R8, R16, R8, UR4 ;  /* 0x0000000410087e2b */ /* 0x000fe20008000008 */
[----:B------:R-:W-:Y:S01]  /*23f0*/  UMOV UR4, 0x258a578b ;  /* 0x258a578b00047882 */ /* 0x000fe20000000000 */
[----:B------:R-:W-:Y:S01]  /*2400*/  UMOV UR5, 0x3f3c71c7 ;  /* 0x3f3c71c700057882 */ /* 0x000fe20000000000 */
[----:B------:R-:W-:-:S05]  /*2410*/  DFMA R10, R12, -R6, R10 ;  /* 0x800000060c0a722b */ /* 0x000fca000000000a */
[----:B------:R-:W-:Y:S01]  /*2420*/  DFMA R8, R16, R8, UR4 ;  /* 0x0000000410087e2b */ /* 0x000fe20008000008 */
[----:B------:R-:W-:Y:S01]  /*2430*/  UMOV UR4, 0x9242b910 ;  /* 0x9242b91000047882 */ /* 0x000fe20000000000 */
[----:B------:R-:W-:Y:S01]  /*2440*/  UMOV UR5, 0x3f624924 ;  /* 0x3f62492400057882 */ /* 0x000fe20000000000 */
[----:B------:R-:W-:Y:S02]  /*2450*/  DMUL R10, R18, R10 ;  /* 0x0000000a120a7228 */ /* 0x000fe40000000000 */
[----:B------:R-:W-:-:S03]  /*2460*/  DFMA R18, R6, R6, -R22 ;  /* 0x000000060612722b */ /* 0x000fc60000000816 */
[----:B------:R-:W-:Y:S01]  /*2470*/  DFMA R8, R16, R8, UR4 ;  /* 0x0000000410087e2b */ /* 0x000fe20008000008 */
[----:B------:R-:W-:Y:S01]  /*2480*/  UMOV UR4, 0x99999dfb ;  /* 0x99999dfb00047882 */ /* 0x000fe20000000000 */
[----:B------:R-:W-:-:S06]  /*2490*/  UMOV UR5, 0x3f899999 ;  /* 0x3f89999900057882 */ /* 0x000fcc0000000000 */
[----:B------:R-:W-:Y:S01]  /*24a0*/  DFMA R14, R16, R8, UR4 ;  /* 0x00000004100e7e2b */ /* 0x000fe20008000008 */
[----:B------:R-:W-:Y:S01]  /*24b0*/  UMOV UR4, 0x55555555 ;  /* 0x5555555500047882 */ /* 0x000fe20000000000 */
[----:B------:R-:W-:-:S06]  /*24c0*/  UMOV UR5, 0x3fb55555 ;  /* 0x3fb5555500057882 */ /* 0x000fcc0000000000 */
[----:B------:R-:W-:-:S08]  /*24d0*/  DFMA R8, R16, R14, UR4 ;  /* 0x0000000410087e2b */ /* 0x000fd0000800000e */
[----:B------:R-:W-:Y:S01]  /*24e0*/  DADD R12, -R8, UR4 ;  /* 0x00000004080c7e29 */ /* 0x000fe20008000100 */
[----:B------:R-:W-:Y:S01]  /*24f0*/  UMOV UR4, 0xb9e7b0 ;  /* 0x00b9e7b000047882 */ /* 0x000fe20000000000 */
[----:B------:R-:W-:-:S06]  /*2500*/  UMOV UR5, 0x3c46a4cb ;  /* 0x3c46a4cb00057882 */ /* 0x000fcc0000000000 */
[----:B------:R-:W-:Y:S02]  /*2510*/  DFMA R14, R16, R14, R12 ;  /* 0x0000000e100e722b */ /* 0x000fe4000000000c */
[----:B------:R-:W-:Y:S01]  /*2520*/  DMUL R12, R6, R22 ;  /* 0x00000016060c7228 */ /* 0x000fe20000000000 */
[----:B------:R-:W-:Y:S02]  /*2530*/  VIADD R17, R11, 0x100000 ;  /* 0x001000000b117836 */ /* 0x000fe40000000000 */
[----:B------:R-:W-:-:S03]  /*2540*/  IMAD.MOV.U32 R16, RZ, RZ, R10 ;  /* 0x000000ffff107224 */ /* 0x000fc600078e000a */
[----:B------:R-:W-:Y:S01]  /*2550*/  DADD R14, R14, -UR4 ;  /* 0x800000040e0e7e29 */ /* 0x000fe20008000000 */
[----:B------:R-:W-:Y:S01]  /*2560*/  UMOV UR4, 0x80000000 ;  /* 0x8000000000047882 */ /* 0x000fe20000000000 */
[C---:B------:R-:W-:Y:S01]  /*2570*/  DFMA R20, R6.reuse, R22, -R12 ;  /* 0x000000160614722b */ /* 0x040fe2000000080c */
[----:B------:R-:W-:Y:S01]  /*2580*/  UMOV UR5, 0x43300000 ;  /* 0x4330000000057882 */ /* 0x000fe20000000000 */
[----:B------:R-:W-:-:S04]  /*2590*/  DFMA R16, R6, R16, R18 ;  /* 0x000000100610722b */ /* 0x000fc80000000012 */
[----:B------:R-:W-:Y:S02]  /*25a0*/  DADD R18, R8, R14 ;  /* 0x0000000008127229 */ /* 0x000fe4000000000e */
[----:B------:R-:W-:-:S06]  /*25b0*/  DFMA R20, R10, R22, R20 ;  /* 0x000000160a14722b */ /* 0x000fcc0000000014 */
[----:B------:R-:W-:Y:S02]  /*25c0*/  DMUL R22, R18, R12 ;  /* 0x0000000c12167228 */ /* 0x000fe40000000000 */
[----:B------:R-:W-:Y:S02]  /*25d0*/  DFMA R16, R6, R16, R20 ;  /* 0x000000100610722b */ /* 0x000fe40000000014 */
[----:B------:R-:W-:-:S04]  /*25e0*/  DADD R20, R8, -R18 ;  /* 0x0000000008147229 */ /* 0x000fc80000000812 */
[----:B------:R-:W-:-:S04]  /*25f0*/  DFMA R8, R18, R12, -R22 ;  /* 0x0000000c1208722b */ /* 0x000fc80000000816 */
[----:B------:R-:W-:-:S04]  /*2600*/  DADD R20, R14, R20 ;  /* 0x000000000e147229 */ /* 0x000fc80000000014 */
[----:B------:R-:W-:-:S08]  /*2610*/  DFMA R8, R18, R16, R8 ;  /* 0x000000101208722b */ /* 0x000fd00000000008 */
[----:B------:R-:W-:-:S08]  /*2620*/  DFMA R20, R20, R12, R8 ;  /* 0x0000000c1414722b */ /* 0x000fd00000000008 */
[----:B------:R-:W-:-:S08]  /*2630*/  DADD R12, R22, R20 ;  /* 0x00000000160c7229 */ /* 0x000fd00000000014 */
[--C-:B------:R-:W-:Y:S02]  /*2640*/  DADD R8, R6, R12.reuse ;  /* 0x0000000006087229 */ /* 0x100fe4000000000c */
[----:B------:R-:W-:-:S06]  /*2650*/  DADD R22, R22, -R12 ;  /* 0x0000000016167229 */ /* 0x000fcc000000080c */
[----:B------:R-:W-:Y:S02]  /*2660*/  DADD R6, R6, -R8 ;  /* 0x0000000006067229 */ /* 0x000fe40000000808 */
[----:B------:R-:W-:-:S06]  /*2670*/  DADD R22, R20, R22 ;  /* 0x0000000014167229 */ /* 0x000fcc0000000016 */
[----:B------:R-:W-:-:S08]  /*2680*/  DADD R6, R12, R6 ;  /* 0x000000000c067229 */ /* 0x000fd00000000006 */
[----:B------:R-:W-:-:S08]  /*2690*/  DADD R6, R22, R6 ;  /* 0x0000000016067229 */ /* 0x000fd00000000006 */
[----:B------:R-:W-:Y:S01]  /*26a0*/  DADD R10, R10, R6 ;  /* 0x000000000a0a7229 */ /* 0x000fe20000000006 */
[----:B------:R-:W-:Y:S01]  /*26b0*/  LOP3.LUT R6, R4, 0x80000000, RZ, 0x3c, !PT ;  /* 0x8000000004067812 */ /* 0x000fe200078e3cff */
[----:B------:R-:W-:-:S06]  /*26c0*/  IMAD.MOV.U32 R7, RZ, RZ, 0x43300000 ;  /* 0x43300000ff077424 */ /* 0x000fcc00078e00ff */
[----:B------:R-:W-:Y:S02]  /*26d0*/  DADD R12, R8, R10 ;  /* 0x00000000080c7229 */ /* 0x000fe4000000000a */
[----:B------:R-:W-:Y:S01]  /*26e0*/  DADD R6, R6, -UR4 ;  /* 0x8000000406067e29 */ /* 0x000fe20008000000 */
[----:B------:R-:W-:Y:S01]  /*26f0*/  UMOV UR4, 0xfefa39ef ;  /* 0xfefa39ef00047882 */ /* 0x000fe20000000000 */
[----:B------:R-:W-:-:S04]  /*2700*/  UMOV UR5, 0x3fe62e42 ;  /* 0x3fe62e4200057882 */ /* 0x000fc80000000000 */
[--C-:B------:R-:W-:Y:S02]  /*2710*/  DADD R8, R8, -R12.reuse ;  /* 0x0000000008087229 */ /* 0x100fe4000000080c */
[----:B------:R-:W-:-:S06]  /*2720*/  DFMA R4, R6, UR4, R12 ;  /* 0x0000000406047c2b */ /* 0x000fcc000800000c */
[----:B------:R-:W-:Y:S02]  /*2730*/  DADD R8, R10, R8 ;  /* 0x000000000a087229 */ /* 0x000fe40000000008 */
[----:B------:R-:W-:-:S08]  /*2740*/  DFMA R14, R6, -UR4, R4 ;  /* 0x80000004060e7c2b */ /* 0x000fd00008000004 */
[----:B------:R-:W-:Y:S01]  /*2750*/  DADD R14, -R12, R14 ;  /* 0x000000000c0e7229 */ /* 0x000fe2000000010e */
[----:B------:R-:W-:Y:S01]  /*2760*/  LOP3.LUT R13, R27, 0xff0fffff, RZ, 0xc0, !PT ;  /* 0xff0fffff1b0d7812 */ /* 0x000fe200078ec0ff */
[----:B------:R-:W-:-:S03]  /*2770*/  IMAD.MOV.U32 R12, RZ, RZ, R26 ;  /* 0x000000ffff0c7224 */ /* 0x000fc600078e001a */
[----:B------:R-:W-:-:S03]  /*2780*/  SEL R13, R13, R27, P2 ;  /* 0x0000001b0d0d7207 */ /* 0x000fc60001000000 */
[----:B------:R-:W-:-:S08]  /*2790*/  DADD R8, R8, -R14 ;  /* 0x0000000008087229 */ /* 0x000fd0000000080e */
[----:B------:R-:W-:-:S08]  /*27a0*/  DFMA R6, R6, UR6, R8 ;  /* 0x0000000606067c2b */ /* 0x000fd00008000008 */
[----:B------:R-:W-:-:S08]  /*27b0*/  DADD R8, R4, R6 ;  /* 0x0000000004087229 */ /* 0x000fd00000000006 */
[----:B------:R-:W-:Y:S02]  /*27c0*/  DADD R10, R4, -R8 ;  /* 0x00000000040a7229 */ /* 0x000fe40000000808 */
[----:B------:R-:W-:-:S06]  /*27d0*/  DMUL R4, R8, R12 ;  /* 0x0000000c08047228 */ /* 0x000fcc0000000000 */
[----:B------:R-:W-:Y:S02]  /*27e0*/  DADD R10, R6, R10 ;  /* 0x00000000060a7229 */ /* 0x000fe4000000000a */
[----:B------:R-:W-:-:S08]  /*27f0*/  DFMA R8, R8, R12, -R4 ;  /* 0x0000000c0808722b */ /* 0x000fd00000000804 */
[----:B------:R-:W-:Y:S01]  /*2800*/  DFMA R10, R10, R12, R8 ;  /* 0x0000000c0a0a722b */ /* 0x000fe20000000008 */
[----:B------:R-:W-:Y:S02]  /*2810*/  IMAD.MOV.U32 R8, RZ, RZ, 0x652b82fe ;  /* 0x652b82feff087424 */ /* 0x000fe400078e00ff */
[----:B------:R-:W-:-:S05]  /*2820*/  IMAD.MOV.U32 R9, RZ, RZ, 0x3ff71547 ;  /* 0x3ff71547ff097424 */ /* 0x000fca00078e00ff */
[----:B------:R-:W-:-:S08]  /*2830*/  DADD R6, R4, R10 ;  /* 0x0000000004067229 */ /* 0x000fd0000000000a */
[----:B------:R-:W-:Y:S02]  /*2840*/  DFMA R8, R6, R8, 6.75539944105574400000e+15 ;  /* 0x433800000608742b */ /* 0x000fe40000000008 */
[----:B------:R-:W-:Y:S01]  /*2850*/  FSETP.GEU.AND P2, PT, |R7|, 4.1917929649353027344, PT ;  /* 0x4086232b0700780b */ /* 0x000fe20003f4e200 */
[----:B------:R-:W-:-:S05]  /*2860*/  DADD R4, R4, -R6 ;  /* 0x0000000004047229 */ /* 0x000fca0000000806 */
[----:B------:R-:W-:-:S03]  /*2870*/  DADD R12, R8, -6.75539944105574400000e+15 ;  /* 0xc3380000080c7429 */ /* 0x000fc60000000000 */
[----:B------:R-:W-:-:S05]  /*2880*/  DADD R10, R10, R4 ;  /* 0x000000000a0a7229 */ /* 0x000fca0000000004 */
[----:B------:R-:W-:Y:S01]  /*2890*/  DFMA R14, R12, -UR4, R6 ;  /* 0x800000040c0e7c2b */ /* 0x000fe20008000006 */
[----:B------:R-:W-:Y:S01]  /*28a0*/  UMOV UR4, 0x3b39803f ;  /* 0x3b39803f00047882 */ /* 0x000fe20000000000 */
[----:B------:R-:W-:-:S06]  /*28b0*/  UMOV UR5, 0x3c7abc9e ;  /* 0x3c7abc9e00057882 */ /* 0x000fcc0000000000 */
[----:B------:R-:W-:Y:S01]  /*28c0*/  DFMA R12, R12, -UR4, R14 ;  /* 0x800000040c0c7c2b */ /* 0x000fe2000800000e */
[----:B------:R-:W-:Y:S01]  /*28d0*/  UMOV UR4, 0x69ce2bdf ;  /* 0x69ce2bdf00047882 */ /* 0x000fe20000000000 */
[----:B------:R-:W-:Y:S01]  /*28e0*/  IMAD.MOV.U32 R14, RZ, RZ, -0x35dec16 ;  /* 0xfca213eaff0e7424 */ /* 0x000fe200078e00ff */
[----:B------:R-:W-:Y:S01]  /*28f0*/  UMOV UR5, 0x3e5ade15 ;  /* 0x3e5ade1500057882 */ /* 0x000fe20000000000 */
[----:B------:R-:W-:-:S06]  /*2900*/  IMAD.MOV.U32 R15, RZ, RZ, 0x3e928af3 ;  /* 0x3e928af3ff0f7424 */ /* 0x000fcc00078e00ff */
[----:B------:R-:W-:Y:S01]  /*2910*/  DFMA R14, R12, UR4, R14 ;  /* 0x000000040c0e7c2b */ /* 0x000fe2000800000e */
[----:B------:R-:W-:Y:S01]  /*2920*/  UMOV UR4, 0x62401315 ;  /* 0x6240131500047882 */ /* 0x000fe20000000000 */
[----:B------:R-:W-:-:S06]  /*2930*/  UMOV UR5, 0x3ec71dee ;  /* 0x3ec71dee00057882 */ /* 0x000fcc0000000000 */
[----:B------:R-:W-:Y:S01]  /*2940*/  DFMA R14, R12, R14, UR4 ;  /* 0x000000040c0e7e2b */ /* 0x000fe2000800000e */
        /* <DEDUP_REMOVED lines=20> */
[----:B------:R-:W-:-:S08]  /*2a90*/  DFMA R14, R12, R14, UR4 ;  /* 0x000000040c0e7e2b */ /* 0x000fd0000800000e */
[----:B------:R-:W-:-:S08]  /*2aa0*/  DFMA R14, R12, R14, 1 ;  /* 0x3ff000000c0e742b */ /* 0x000fd0000000000e */
[----:B------:R-:W-:-:S10]  /*2ab0*/  DFMA R12, R12, R14, 1 ;  /* 0x3ff000000c0c742b */ /* 0x000fd4000000000e */
[----:B------:R-:W-:Y:S02]  /*2ac0*/  IMAD R5, R8, 0x100000, R13 ;  /* 0x0010000008057824 */ /* 0x000fe400078e020d */
[----:B------:R-:W-:Y:S01]  /*2ad0*/  IMAD.MOV.U32 R4, RZ, RZ, R12 ;  /* 0x000000ffff047224 */ /* 0x000fe200078e000c */
[----:B------:R-:W-:Y:S06]  /*2ae0*/  @!P2 BRA `(.L_x_52) ;  /* 0x000000000030a947 */ /* 0x000fec0003800000 */
[----:B------:R-:W-:Y:S01]  /*2af0*/  FSETP.GEU.AND P3, PT, |R7|, 4.2275390625, PT ;  /* 0x408748000700780b */ /* 0x000fe20003f6e200 */
[C---:B------:R-:W-:Y:S02]  /*2b00*/  DADD R4, R6.reuse, +INF ;  /* 0x7ff0000006047429 */ /* 0x040fe40000000000 */
[----:B------:R-:W-:-:S08]  /*2b10*/  DSETP.GEU.AND P2, PT, R6, RZ, PT ;  /* 0x000000ff0600722a */ /* 0x000fd00003f4e000 */
[----:B------:R-:W-:Y:S02]  /*2b20*/  FSEL R4, R4, RZ, P2 ;  /* 0x000000ff04047208 */ /* 0x000fe40001000000 */
[----:B------:R-:W-:Y:S02]  /*2b30*/  @!P3 LEA.HI R3, R8, R8, RZ, 0x1 ;  /* 0x000000080803b211 */ /* 0x000fe400078f08ff */
[----:B------:R-:W-:Y:S02]  /*2b40*/  FSEL R5, R5, RZ, P2 ;  /* 0x000000ff05057208 */ /* 0x000fe40001000000 */
[----:B------:R-:W-:-:S05]  /*2b50*/  @!P3 SHF.R.S32.HI R3, RZ, 0x1, R3 ;  /* 0x00000001ff03b819 */ /* 0x000fca0000011403 */
[----:B------:R-:W-:Y:S02]  /*2b60*/  @!P3 IMAD.IADD R6, R8, 0x1, -R3 ;  /* 0x000000010806b824 */ /* 0x000fe400078e0a03 */
[----:B------:R-:W-:-:S03]  /*2b70*/  @!P3 IMAD R13, R3, 0x100000, R13 ;  /* 0x00100000030db824 */ /* 0x000fc600078e020d */
[----:B------:R-:W-:Y:S01]  /*2b80*/  @!P3 LEA R7, R6, 0x3ff00000, 0x14 ;  /* 0x3ff000000607b811 */ /* 0x000fe200078ea0ff */
[----:B------:R-:W-:-:S06]  /*2b90*/  @!P3 IMAD.MOV.U32 R6, RZ, RZ, RZ ;  /* 0x000000ffff06b224 */ /* 0x000fcc00078e00ff */
[----:B------:R-:W-:-:S11]  /*2ba0*/  @!P3 DMUL R4, R12, R6 ;  /* 0x000000060c04b228 */ /* 0x000fd60000000000 */
.L_x_52:
[----:B------:R-:W-:Y:S02]  /*2bb0*/  DFMA R10, R10, R4, R4 ;  /* 0x000000040a0a722b */ /* 0x000fe40000000004 */
[----:B------:R-:W-:-:S08]  /*2bc0*/  DSETP.NEU.AND P2, PT, |R4|, +INF , PT ;  /* 0x7ff000000400742a */ /* 0x000fd00003f4d200 */
[----:B------:R-:W-:Y:S01]  /*2bd0*/  FSEL R6, R4, R10, !P2 ;  /* 0x0000000a04067208 */ /* 0x000fe20005000000 */
[----:B------:R-:W-:Y:S01]  /*2be0*/  IMAD.MOV.U32 R4, RZ, RZ, R0 ;  /* 0x000000ffff047224 */ /* 0x000fe200078e0000 */
[----:B------:R-:W-:Y:S01]  /*2bf0*/  FSEL R7, R5, R11, !P2 ;  /* 0x0000000b05077208 */ /* 0x000fe20005000000 */
[----:B------:R-:W-:-:S04]  /*2c00*/  IMAD.MOV.U32 R5, RZ, RZ, 0x0 ;  /* 0x00000000ff057424 */ /* 0x000fc800078e00ff */
[----:B------:R-:W-:Y:S05]  /*2c10*/  RET.REL.NODEC R4 `(binCellScalarOp) ;  /* 0xffffffd004f87950 */ /* 0x000fea0003c3ffff */
.L_x_53:
        /* <DEDUP_REMOVED lines=14> */
.L_x_151:


//--------------------- .text.binCellOp           --------------------------
	.section	.text.binCellOp,"ax",@progbits
	.align	128
        .global         binCellOp
        .type           binCellOp,@function
        .size           binCellOp,(.L_x_153 - binCellOp)
        .other          binCellOp,@"STO_CUDA_ENTRY STV_DEFAULT"
binCellOp:
.text.binCellOp:
[----:B------:R-:W-:Y:S01]  /*0000*/  LDC R1, c[0x0][0x37c] ;  /* 0x0000df00ff017b82 */ /* 0x000fe20000000800 */
[----:B------:R-:W0:Y:S07]  /*0010*/  S2R R5, SR_TID.Y ;  /* 0x0000000000057919 */ /* 0x000e2e0000002200 */
[----:B------:R-:W1:Y:S01]  /*0020*/  LDC R0, c[0x0][0x360] ;  /* 0x0000d800ff007b82 */ /* 0x000e620000000800 */
[----:B------:R-:W2:Y:S01]  /*0030*/  LDCU.64 UR6, c[0x0][0x398] ;  /* 0x00007300ff0677ac */ /* 0x000ea20008000a00 */
[----:B------:R-:W1:Y:S06]  /*0040*/  S2R R3, SR_TID.X ;  /* 0x0000000000037919 */ /* 0x000e6c0000002100 */
[----:B------:R-:W0:Y:S08]  /*0050*/  S2UR UR5, SR_CTAID.Y ;  /* 0x00000000000579c3 */ /* 0x000e300000002600 */
[----:B------:R-:W0:Y:S08]  /*0060*/  LDC R2, c[0x0][0x364] ;  /* 0x0000d900ff027b82 */ /* 0x000e300000000800 */
[----:B------:R-:W1:Y:S01]  /*0070*/  S2UR UR4, SR_CTAID.X ;  /* 0x00000000000479c3 */ /* 0x000e620000002500 */
[----:B0-----:R-:W-:-:S05]  /*0080*/  IMAD R2, R2, UR5, R5 ;  /* 0x0000000502027c24 */ /* 0x001fca000f8e0205 */
[----:B--2---:R-:W-:Y:S01]  /*0090*/  ISETP.GE.AND P0, PT, R2, UR7, PT ;  /* 0x0000000702007c0c */ /* 0x004fe2000bf06270 */
[----:B-1----:R-:W-:-:S05]  /*00a0*/  IMAD R0, R0, UR4, R3 ;  /* 0x0000000400007c24 */ /* 0x002fca000f8e0203 */
[----:B------:R-:W-:-:S13]  /*00b0*/  ISETP.GE.OR P0, PT, R0, UR6, P0 ;  /* 0x0000000600007c0c */ /* 0x000fda0008706670 */
[----:B------:R-:W-:Y:S05]  /*00c0*/  @P0 EXIT ;  /* 0x000000000000094d */ /* 0x000fea0003800000 */
[----:B------:R-:W0:Y:S01]  /*00d0*/  LDC R8, c[0x0][0x3a0] ;  /* 0x0000e800ff087b82 */ /* 0x000e220000000800 */
[----:B------:R-:W-:Y:S01]  /*00e0*/  IMAD.MOV.U32 R3, RZ, RZ, R0 ;  /* 0x000000ffff037224 */ /* 0x000fe200078e0000 */
[----:B------:R-:W1:Y:S03]  /*00f0*/  LDCU.64 UR4, c[0x0][0x358] ;  /* 0x00006b00ff0477ac */ /* 0x000e660008000a00 */
[----:B------:R-:W-:Y:S02]  /*0100*/  IMAD R0, R3, UR7, R2 ;  /* 0x0000000703007c24 */ /* 0x000fe4000f8e0202 */
[----:B------:R-:W-:Y:S01]  /*0110*/  IMAD.MOV.U32 R9, RZ, RZ, R3 ;  /* 0x000000ffff097224 */ /* 0x000fe200078e0003 */
[----:B------:R-:W2:Y:S08]  /*0120*/  LDC R10, c[0x0][0x3a4] ;  /* 0x0000e900ff0a7b82 */ /* 0x000eb00000000800 */
[----:B------:R-:W3:Y:S08]  /*0130*/  LDC.64 R4, c[0x0][0x380] ;  /* 0x0000e000ff047b82 */ /* 0x000ef00000000a00 */
[----:B------:R-:W4:Y:S01]  /*0140*/  LDC.64 R6, c[0x0][0x388] ;  /* 0x0000e200ff067b82 */ /* 0x000f220000000a00 */
[----:B0-----:R-:W-:-:S02]  /*0150*/  ISETP.NE.AND P0, PT, R8, 0x1, PT ;  /* 0x000000010800780c */ /* 0x001fc40003f05270 */
[----:B--2---:R-:W-:-:S11]  /*0160*/  ISETP.NE.AND P1, PT, R10, 0x1, PT ;  /* 0x000000010a00780c */ /* 0x004fd60003f25270 */
[----:B-1----:R-:W-:Y:S05]  /*0170*/  @!P0 BRA `(.L_x_54) ;  /* 0x00000000000c8947 */ /* 0x002fea0003800000 */
[----:B------:R-:W-:Y:S01]  /*0180*/  ISETP.NE.AND P0, PT, R8, 0x2, PT ;  /* 0x000000020800780c */ /* 0x000fe20003f05270 */
[----:B------:R-:W-:-:S12]  /*0190*/  IMAD.MOV.U32 R9, RZ, RZ, R2 ;  /* 0x000000ffff097224 */ /* 0x000fd800078e0002 */
[----:B------:R-:W-:-:S07]  /*01a0*/  @P0 IMAD.MOV.U32 R9, RZ, RZ, R0 ;  /* 0x000000ffff090224 */ /* 0x000fce00078e0000 */
.L_x_54:
[----:B------:R-:W-:Y:S05]  /*01b0*/  @!P1 BRA `(.L_x_55) ;  /* 0x00000000000c9947 */ /* 0x000fea0003800000 */
[----:B------:R-:W-:Y:S01]  /*01c0*/  ISETP.NE.AND P0, PT, R10, 0x2, PT ;  /* 0x000000020a00780c */ /* 0x000fe20003f05270 */
[----:B------:R-:W-:-:S12]  /*01d0*/  IMAD.MOV.U32 R3, RZ, RZ, R2 ;  /* 0x000000ffff037224 */ /* 0x000fd800078e0002 */
[----:B------:R-:W-:-:S07]  /*01e0*/  @P0 IMAD.MOV.U32 R3, RZ, RZ, R0 ;  /* 0x000000ffff030224 */ /* 0x000fce00078e0000 */
.L_x_55:
[----:B---3--:R-:W-:Y:S01]  /*01f0*/  IMAD.WIDE R4, R9, 0x8, R4 ;  /* 0x0000000809047825 */ /* 0x008fe200078e0204 */
[----:B------:R-:W0:Y:S03]  /*0200*/  LDC R8, c[0x0][0x3a8] ;  /* 0x0000ea00ff087b82 */ /* 0x000e260000000800 */
[----:B----4-:R-:W-:Y:S02]  /*0210*/  IMAD.WIDE R6, R3, 0x8, R6 ;  /* 0x0000000803067825 */ /* 0x010fe400078e0206 */
[----:B------:R-:W5:Y:S04]  /*0220*/  LDG.E.64 R4, desc[UR4][R4.64] ;  /* 0x0000000404047981 */ /* 0x000f68000c1e1b00 */
[----:B------:R-:W5:Y:S01]  /*0230*/  LDG.E.64 R6, desc[UR4][R6.64] ;  /* 0x0000000406067981 */ /* 0x000f62000c1e1b00 */
[----:B------:R-:W-:-:S02]  /*0240*/  IMAD.MOV.U32 R2, RZ, RZ, 0x0 ;  /* 0x00000000ff027424 */ /* 0x000fc400078e00ff */
[----:B------:R-:W-:Y:S01]  /*0250*/  IMAD.MOV.U32 R3, RZ, RZ, -0x3f70c800 ;  /* 0xc08f3800ff037424 */ /* 0x000fe200078e00ff */
[----:B0-----:R-:W-:-:S13]  /*0260*/  ISETP.GT.AND P0, PT, R8, 0x5, PT ;  /* 0x000000050800780c */ /* 0x001fda0003f04270 */
[----:B------:R-:W-:Y:S05]  /*0270*/  @P0 BRA `(.L_x_56) ;  /* 0x0000000400c80947 */ /* 0x000fea0003800000 */
[----:B------:R-:W-:-:S13]  /*0280*/  ISETP.GT.AND P0, PT, R8, 0x2, PT ;  /* 0x000000020800780c */ /* 0x000fda0003f04270 */
[----:B------:R-:W-:Y:S05]  /*0290*/  @P0 BRA `(.L_x_57) ;  /* 0x00000000002c0947 */ /* 0x000fea0003800000 */
[----:B------:R-:W-:-:S05]  /*02a0*/  VIMNMX.U32 R8, PT, PT, R8, 0x3, PT ;  /* 0x0000000308087848 */ /* 0x000fca0003fe0000 */
[----:B------:R-:W-:-:S04]  /*02b0*/  IMAD.SHL.U32 R10, R8, 0x4, RZ ;  /* 0x00000004080a7824 */ /* 0x000fc800078e00ff */
[----:B------:R-:W0:Y:S02]  /*02c0*/  LDC R8, c[0x2][R10] ;  /* 0x008000000a087b82 */ /* 0x000e240000000800 */
[----:B0-----:R-:W-:-:S04]  /*02d0*/  SHF.R.S32.HI R9, RZ, 0x1f, R8 ;  /* 0x0000001fff097819 */ /* 0x001fc80000011408 */
.L_x_127:
[----:B------:R-:W-:Y:S05]  /*02e0*/  BRX R8 -0x2f0                                                   (*"BRANCH_TARGETS .L_x_128,.L_x_129,.L_x_130,.L_x_58"*) ;  /* 0xfffffffc08447949 */ /* 0x000fea000383ffff */
.L_x_130:
[----:B-----5:R-:W-:Y:S01]  /*02f0*/  DMUL R2, R4, R6 ;  /* 0x0000000604027228 */ /* 0x020fe20000000000 */
[----:B------:R-:W-:Y:S10]  /*0300*/  BRA `(.L_x_58) ;  /* 0x0000000800887947 */ /* 0x000ff40003800000 */
.L_x_128:
[----:B-----5:R-:W-:Y:S01]  /*0310*/  DADD R2, R4, R6 ;  /* 0x0000000004027229 */ /* 0x020fe20000000006 */
[----:B------:R-:W-:Y:S10]  /*0320*/  BRA `(.L_x_58) ;  /* 0x0000000800807947 */ /* 0x000ff40003800000 */
.L_x_129:
[----:B-----5:R-:W-:Y:S01]  /*0330*/  DADD R2, R4, -R6 ;  /* 0x0000000004027229 */ /* 0x020fe20000000806 */
[----:B------:R-:W-:Y:S10]  /*0340*/  BRA `(.L_x_58) ;  /* 0x0000000800787947 */ /* 0x000ff40003800000 */
.L_x_57:
[----:B------:R-:W-:-:S05]  /*0350*/  IMAD.MOV.U32 R9, RZ, RZ, -0x3 ;  /* 0xfffffffdff097424 */ /* 0x000fca00078e00ff */
[----:B------:R-:W-:-:S05]  /*0360*/  VIADDMNMX.U32 R8, R8, R9, 0x3, PT ;  /* 0x0000000308087446 */ /* 0x000fca0003800009 */
[----:B------:R-:W-:-:S04]  /*0370*/  IMAD.SHL.U32 R10, R8, 0x4, RZ ;  /* 0x00000004080a7824 */ /* 0x000fc800078e00ff */
[----:B------:R-:W0:Y:S02]  /*0380*/  LDC R8, c[0x2][R10+0x10] ;  /* 0x008004000a087b82 */ /* 0x000e240000000800 */
[----:B0-----:R-:W-:-:S04]  /*0390*/  SHF.R.S32.HI R9, RZ, 0x1f, R8 ;  /* 0x0000001fff097819 */ /* 0x001fc80000011408 */
.L_x_132:
[----:B------:R-:W-:Y:S05]  /*03a0*/  BRX R8 -0x3b0                                                   (*"BRANCH_TARGETS .L_x_133,.L_x_134,.L_x_135,.L_x_58"*) ;  /* 0xfffffffc08147949 */ /* 0x000fea000383ffff */
.L_x_135:
[----:B-----5:R-:W-:Y:S01]  /*03b0*/  DSETP.GEU.AND P0, PT, R4, R6, PT ;  /* 0x000000060400722a */ /* 0x020fe20003f0e000 */
[----:B------:R-:W-:-:S05]  /*03c0*/  IMAD.MOV.U32 R2, RZ, RZ, RZ ;  /* 0x000000ffff027224 */ /* 0x000fca00078e00ff */
[----:B------:R-:W-:Y:S01]  /*03d0*/  FSEL R3, RZ, 1.875, P0 ;  /* 0x3ff00000ff037808 */ /* 0x000fe20000000000 */
[----:B------:R-:W-:Y:S07]  /*03e0*/  BRA `(.L_x_58) ;  /* 0x0000000800507947 */ /* 0x000fee0003800000 */
.L_x_133:
[----:B-----5:R-:W0:Y:S01]  /*03f0*/  MUFU.RCP64H R3, R7 ;  /* 0x0000000700037308 */ /* 0x020e220000001800 */
[----:B------:R-:W-:Y:S01]  /*0400*/  IMAD.MOV.U32 R2, RZ, RZ, 0x1 ;  /* 0x00000001ff027424 */ /* 0x000fe200078e00ff */
[----:B------:R-:W-:Y:S01]  /*0410*/  FSETP.GEU.AND P1, PT, |R5|, 6.5827683646048100446e-37, PT ;  /* 0x036000000500780b */ /* 0x000fe20003f2e200 */
[----:B------:R-:W-:Y:S04]  /*0420*/  BSSY.RECONVERGENT B0, `(.L_x_59) ;  /* 0x000000e000007945 */ /* 0x000fe80003800200 */
[----:B0-----:R-:W-:-:S08]  /*0430*/  DFMA R8, -R6, R2, 1 ;  /* 0x3ff000000608742b */ /* 0x001fd00000000102 */
[----:B------:R-:W-:-:S08]  /*0440*/  DFMA R8, R8, R8, R8 ;  /* 0x000000080808722b */ /* 0x000fd00000000008 */
[----:B------:R-:W-:-:S08]  /*0450*/  DFMA R8, R2, R8, R2 ;  /* 0x000000080208722b */ /* 0x000fd00000000002 */
[----:B------:R-:W-:-:S08]  /*0460*/  DFMA R2, -R6, R8, 1 ;  /* 0x3ff000000602742b */ /* 0x000fd00000000108 */
[----:B------:R-:W-:-:S08]  /*0470*/  DFMA R2, R8, R2, R8 ;  /* 0x000000020802722b */ /* 0x000fd00000000008 */
[----:B------:R-:W-:-:S08]  /*0480*/  DMUL R8, R4, R2 ;  /* 0x0000000204087228 */ /* 0x000fd00000000000 */
[----:B------:R-:W-:-:S08]  /*0490*/  DFMA R10, -R6, R8, R4 ;  /* 0x00000008060a722b */ /* 0x000fd00000000104 */
[----:B------:R-:W-:-:S10]  /*04a0*/  DFMA R2, R2, R10, R8 ;  /* 0x0000000a0202722b */ /* 0x000fd40000000008 */
[----:B------:R-:W-:-:S05]  /*04b0*/  FFMA R8, RZ, R7, R3 ;  /* 0x00000007ff087223 */ /* 0x000fca0000000003 */
[----:B------:R-:W-:-:S13]  /*04c0*/  FSETP.GT.AND P0, PT, |R8|, 1.469367938527859385e-39, PT ;  /* 0x001000000800780b */ /* 0x000fda0003f04200 */
[----:B------:R-:W-:Y:S05]  /*04d0*/  @P0 BRA P1, `(.L_x_60) ;  /* 0x0000000000080947 */ /* 0x000fea0000800000 */
[----:B------:R-:W-:-:S07]  /*04e0*/  MOV R10, 0x500 ;  /* 0x00000500000a7802 */ /* 0x000fce0000000f00 */
[----:B------:R-:W-:Y:S05]  /*04f0*/  CALL.REL.NOINC `($__internal_1_$__cuda_sm20_div_rn_f64_full) ;  /* 0x00000008001c7944 */ /* 0x000fea0003c00000 */
.L_x_60:
[----:B------:R-:W-:Y:S05]  /*0500*/  BSYNC.RECONVERGENT B0 ;  /* 0x0000000000007941 */ /* 0x000fea0003800200 */
.L_x_59:
[----:B------:R-:W-:Y:S05]  /*0510*/  BRA `(.L_x_58) ;  /* 0x0000000800047947 */ /* 0x000fea0003800000 */
.L_x_134:
[----:B-----5:R-:W-:Y:S01]  /*0520*/  SHF.R.U32.HI R2, RZ, 0x14, R7 ;  /* 0x00000014ff027819 */ /* 0x020fe20000011607 */
[----:B------:R-:W-:Y:S01]  /*0530*/  DSETP.NEU.AND P2, PT, R4, RZ, PT ;  /* 0x000000ff0400722a */ /* 0x000fe20003f4d000 */
[----:B------:R-:W-:Y:S02]  /*0540*/  BSSY.RECONVERGENT B0, `(.L_x_61) ;  /* 0x000001f000007945 */ /* 0x000fe40003800200 */
[----:B------:R-:W-:-:S03]  /*0550*/  LOP3.LUT R2, R2, 0x7ff, RZ, 0xc0, !PT ;  /* 0x000007ff02027812 */ /* 0x000fc600078ec0ff */
[----:B------:R-:W-:Y:S02]  /*0560*/  ISETP.GE.OR P3, PT, R7, RZ, P2 ;  /* 0x000000ff0700720c */ /* 0x000fe40001766670 */
[----:B------:R-:W-:-:S05]  /*0570*/  VIADD R3, R2, 0xfffffc0c ;  /* 0xfffffc0c02037836 */ /* 0x000fca0000000000 */
[CC--:B------:R-:W-:Y:S02]  /*0580*/  SHF.L.U32 R2, R6.reuse, R3.reuse, RZ ;  /* 0x0000000306027219 */ /* 0x0c0fe400000006ff */
[----:B------:R-:W-:Y:S02]  /*0590*/  SHF.L.U64.HI R3, R6, R3, R7 ;  /* 0x0000000306037219 */ /* 0x000fe40000010207 */
[----:B------:R-:W-:Y:S01]  /*05a0*/  ISETP.NE.U32.AND P0, PT, R2, RZ, PT ;  /* 0x000000ff0200720c */ /* 0x000fe20003f05070 */
[----:B------:R-:W-:-:S03]  /*05b0*/  @!P2 IMAD.MOV.U32 R2, RZ, RZ, RZ ;  /* 0x000000ffff02a224 */ /* 0x000fc600078e00ff */
[----:B------:R-:W-:-:S04]  /*05c0*/  ISETP.NE.AND.EX P0, PT, R3, -0x80000000, PT, P0 ;  /* 0x800000000300780c */ /* 0x000fc80003f05300 */
[----:B------:R-:W-:-:S09]  /*05d0*/  PLOP3.LUT P1, PT, P0, PT, PT, 0x8, 0x80 ;  /* 0x000000000080781c */ /* 0x000fd2000072e170 */
[----:B------:R-:W-:-:S06]  /*05e0*/  @!P2 DSETP.NEU.AND P1, PT, |R6|, 0.5, !P0 ;  /* 0x3fe000000600a42a */ /* 0x000fcc000472d200 */
[----:B------:R-:W-:-:S04]  /*05f0*/  @!P2 SEL R3, R5, RZ, P1 ;  /* 0x000000ff0503a207 */ /* 0x000fc80000800000 */
[----:B------:R-:W-:Y:S01]  /*0600*/  @!P3 LOP3.LUT R3, R3, 0x7ff00000, RZ, 0xfc, !PT ;  /* 0x7ff000000303b812 */ /* 0x000fe200078efcff */
[----:B------:R-:W-:Y:S06]  /*0610*/  @!P2 BRA `(.L_x_62) ;  /* 0x000000000044a947 */ /* 0x000fec0003800000 */
[----:B------:R-:W-:Y:S01]  /*0620*/  DADD R10, -RZ, |R4| ;  /* 0x00000000ff0a7229 */ /* 0x000fe20000000504 */
[----:B------:R-:W-:Y:S01]  /*0630*/  BSSY.RECONVERGENT B1, `(.L_x_63) ;  /* 0x0000003000017945 */ /* 0x000fe20003800200 */
[----:B------:R-:W-:-:S09]  /*0640*/  MOV R20, 0x660 ;  /* 0x0000066000147802 */ /* 0x000fd20000000f00 */
[----:B------:R-:W-:Y:S05]  /*0650*/  CALL.REL.NOINC `($binCellOp$__internal_accurate_pow) ;  /* 0x0000000c00387944 */ /* 0x000fea0003c00000 */
[----:B------:R-:W-:Y:S05]  /*0660*/  BSYNC.RECONVERGENT B1 ;  /* 0x0000000000017941 */ /* 0x000fea0003800200 */
.L_x_63:
[----:B------:R-:W-:Y:S01]  /*0670*/  IMAD.MOV.U32 R8, RZ, RZ, R11 ;  /* 0x000000ffff087224 */ /* 0x000fe200078e000b */
[----:B------:R-:W0:Y:S01]  /*0680*/  FRND.F64.TRUNC R2, R6 ;  /* 0x0000000600027313 */ /* 0x000e22000030d800 */
[----:B------:R-:W-:Y:S01]  /*0690*/  IMAD.MOV.U32 R9, RZ, RZ, R12 ;  /* 0x000000ffff097224 */ /* 0x000fe200078e000c */
[----:B------:R-:W-:-:S05]  /*06a0*/  ISETP.GE.AND P2, PT, R5, RZ, PT ;  /* 0x000000ff0500720c */ /* 0x000fca0003f46270 */
[----:B------:R-:W-:Y:S02]  /*06b0*/  DADD R8, -RZ, -R8 ;  /* 0x00000000ff087229 */ /* 0x000fe40000000908 */
[----:B0-----:R-:W-:-:S08]  /*06c0*/  DSETP.NEU.AND P0, PT, R6, R2, PT ;  /* 0x000000020600722a */ /* 0x001fd00003f0d000 */
[-C--:B------:R-:W-:Y:S02]  /*06d0*/  FSEL R8, R8, R11.reuse, P1 ;  /* 0x0000000b08087208 */ /* 0x080fe40000800000 */
[-C--:B------:R-:W-:Y:S02]  /*06e0*/  FSEL R9, R9, R12.reuse, P1 ;  /* 0x0000000c09097208 */ /* 0x080fe40000800000 */
[----:B------:R-:W-:Y:S02]  /*06f0*/  FSEL R2, R8, R11, !P2 ;  /* 0x0000000b08027208 */ /* 0x000fe40005000000 */
[----:B------:R-:W-:Y:S02]  /*0700*/  FSEL R3, R9, R12, !P2 ;  /* 0x0000000c09037208 */ /* 0x000fe40005000000 */
[----:B------:R-:W-:Y:S02]  /*0710*/  @!P2 FSEL R2, R2, RZ, !P0 ;  /* 0x000000ff0202a208 */ /* 0x000fe40004000000 */
[----:B------:R-:W-:-:S07]  /*0720*/  @!P2 FSEL R3, R3, -QNAN , !P0 ;  /* 0xfff800000303a808 */ /* 0x000fce0004000000 */
.L_x_62:
[----:B------:R-:W-:Y:S05]  /*0730*/  BSYNC.RECONVERGENT B0 ;  /* 0x0000000000007941 */ /* 0x000fea0003800200 */
.L_x_61:
[----:B------:R-:W-:Y:S01]  /*0740*/  DADD R8, R4, R6 ;  /* 0x0000000004087229 */ /* 0x000fe20000000006 */
[----:B------:R-:W-:Y:S09]  /*0750*/  BSSY.RECONVERGENT B0, `(.L_x_64) ;  /* 0x000001d000007945 */ /* 0x000ff20003800200 */
        /* <DEDUP_REMOVED lines=17> */
.L_x_66:
[----:B------:R-:W-:-:S14]  /*0870*/  DSETP.NEU.AND P0, PT, |R4|, +INF , PT ;  /* 0x7ff000000400742a */ /* 0x000fdc0003f0d200 */
[----:B------:R-:W-:Y:S05]  /*0880*/  @P0 BRA `(.L_x_65) ;  /* 0x0000000000240947 */ /* 0x000fea0003800000 */
[C---:B------:R-:W-:Y:S02]  /*0890*/  ISETP.GE.AND P0, PT, R7.reuse, RZ, PT ;  /* 0x000000ff0700720c */ /* 0x040fe40003f06270 */
[----:B------:R-:W-:Y:S02]  /*08a0*/  LOP3.LUT R2, R7, 0x7fffffff, RZ, 0xc0, !PT ;  /* 0x7fffffff07027812 */ /* 0x000fe400078ec0ff */
[----:B------:R-:W-:Y:S02]  /*08b0*/  SEL R3, RZ, 0x7ff00000, !P0 ;  /* 0x7ff00000ff037807 */ /* 0x000fe40004000000 */
[----:B------:R-:W-:Y:S02]  /*08c0*/  ISETP.GE.AND P2, PT, R5, RZ, PT ;  /* 0x000000ff0500720c */ /* 0x000fe40003f46270 */
[----:B------:R-:W-:Y:S01]  /*08d0*/  ISETP.NE.AND P0, PT, R2, 0x3fe00000, PT ;  /* 0x3fe000000200780c */ /* 0x000fe20003f05270 */
[----:B------:R-:W-:-:S05]  /*08e0*/  VIADD R2, R3, 0x80000000 ;  /* 0x8000000003027836 */ /* 0x000fca0000000000 */
[----:B------:R-:W-:-:S05]  /*08f0*/  SEL R2, R2, R3, P0 ;  /* 0x0000000302027207 */ /* 0x000fca0000000000 */
[----:B------:R-:W-:Y:S01]  /*0900*/  @!P2 SEL R3, R2, R3, P1 ;  /* 0x000000030203a207 */ /* 0x000fe20000800000 */
[----:B------:R-:W-:-:S07]  /*0910*/  IMAD.MOV.U32 R2, RZ, RZ, RZ ;  /* 0x000000ffff027224 */ /* 0x000fce00078e00ff */
.L_x_65:
[----:B------:R-:W-:Y:S05]  /*0920*/  BSYNC.RECONVERGENT B0 ;  /* 0x0000000000007941 */ /* 0x000fea0003800200 */
.L_x_64:
[----:B------:R-:W-:Y:S02]  /*0930*/  DSETP.NEU.AND P1, PT, R6, RZ, PT ;  /* 0x000000ff0600722a */ /* 0x000fe40003f2d000 */
[----:B------:R-:W-:-:S04]  /*0940*/  DSETP.NEU.AND P0, PT, R4, 1, PT ;  /* 0x3ff000000400742a */ /* 0x000fc80003f0d000 */
[----:B------:R-:W-:Y:S02]  /*0950*/  FSEL R2, R2, RZ, P1 ;  /* 0x000000ff02027208 */ /* 0x000fe40000800000 */
[----:B------:R-:W-:Y:S02]  /*0960*/  FSEL R3, R3, 1.875, P1 ;  /* 0x3ff0000003037808 */ /* 0x000fe40000800000 */
[----:B------:R-:W-:Y:S02]  /*0970*/  FSEL R2, R2, RZ, P0 ;  /* 0x000000ff02027208 */ /* 0x000fe40000000000 */
[----:B------:R-:W-:Y:S01]  /*0980*/  FSEL R3, R3, 1.875, P0 ;  /* 0x3ff0000003037808 */ /* 0x000fe20000000000 */
[----:B------:R-:W-:Y:S06]  /*0990*/  BRA `(.L_x_58) ;  /* 0x0000000000e47947 */ /* 0x000fec0003800000 */
.L_x_56:
[----:B------:R-:W-:-:S13]  /*09a0*/  ISETP.GT.AND P0, PT, R8, 0x8, PT ;  /* 0x000000080800780c */ /* 0x000fda0003f04270 */
[----:B------:R-:W-:Y:S05]  /*09b0*/  @P0 BRA `(.L_x_67) ;  /* 0x0000000000480947 */ /* 0x000fea0003800000 */
[----:B------:R-:W-:-:S05]  /*09c0*/  VIADD R8, R8, 0xfffffffa ;  /* 0xfffffffa08087836 */ /* 0x000fca0000000000 */
[----:B------:R-:W-:-:S05]  /*09d0*/  VIMNMX.U32 R8, PT, PT, R8, 0x3, PT ;  /* 0x0000000308087848 */ /* 0x000fca0003fe0000 */
[----:B------:R-:W-:-:S04]  /*09e0*/  IMAD.SHL.U32 R10, R8, 0x4, RZ ;  /* 0x00000004080a7824 */ /* 0x000fc800078e00ff */
[----:B------:R-:W0:Y:S02]  /*09f0*/  LDC R8, c[0x2][R10+0x20] ;  /* 0x008008000a087b82 */ /* 0x000e240000000800 */
[----:B0-----:R-:W-:-:S04]  /*0a00*/  SHF.R.S32.HI R9, RZ, 0x1f, R8 ;  /* 0x0000001fff097819 */ /* 0x001fc80000011408 */
.L_x_137:
[----:B------:R-:W-:Y:S05]  /*0a10*/  BRX R8 -0xa20                                                   (*"BRANCH_TARGETS .L_x_138,.L_x_139,.L_x_140,.L_x_58"*) ;  /* 0xfffffff408787949 */ /* 0x000fea000383ffff */
.L_x_140:
[----:B-----5:R-:W-:Y:S01]  /*0a20*/  DSETP.GE.AND P0, PT, R4, R6, PT ;  /* 0x000000060400722a */ /* 0x020fe20003f06000 */
[----:B------:R-:W-:-:S05]  /*0a30*/  IMAD.MOV.U32 R2, RZ, RZ, RZ ;  /* 0x000000ffff027224 */ /* 0x000fca00078e00ff */
[----:B------:R-:W-:Y:S01]  /*0a40*/  FSEL R3, RZ, 1.875, !P0 ;  /* 0x3ff00000ff037808 */ /* 0x000fe20004000000 */
[----:B------:R-:W-:Y:S07]  /*0a50*/  BRA `(.L_x_58) ;  /* 0x0000000000b47947 */ /* 0x000fee0003800000 */
.L_x_138:
[----:B-----5:R-:W-:Y:S01]  /*0a60*/  DSETP.GTU.AND P0, PT, R4, R6, PT ;  /* 0x000000060400722a */ /* 0x020fe20003f0c000 */
[----:B------:R-:W-:-:S05]  /*0a70*/  IMAD.MOV.U32 R2, RZ, RZ, RZ ;  /* 0x000000ffff027224 */ /* 0x000fca00078e00ff */
[----:B------:R-:W-:Y:S01]  /*0a80*/  FSEL R3, RZ, 1.875, P0 ;  /* 0x3ff00000ff037808 */ /* 0x000fe20000000000 */
[----:B------:R-:W-:Y:S07]  /*0a90*/  BRA `(.L_x_58) ;  /* 0x0000000000a47947 */ /* 0x000fee0003800000 */
.L_x_139:
[----:B-----5:R-:W-:Y:S01]  /*0aa0*/  DSETP.GT.AND P0, PT, R4, R6, PT ;  /* 0x000000060400722a */ /* 0x020fe20003f04000 */
[----:B------:R-:W-:-:S05]  /*0ab0*/  IMAD.MOV.U32 R2, RZ, RZ, RZ ;  /* 0x000000ffff027224 */ /* 0x000fca00078e00ff */
[----:B------:R-:W-:Y:S01]  /*0ac0*/  FSEL R3, RZ, 1.875, !P0 ;  /* 0x3ff00000ff037808 */ /* 0x000fe20004000000 */
[----:B------:R-:W-:Y:S07]  /*0ad0*/  BRA `(.L_x_58) ;  /* 0x0000000000947947 */ /* 0x000fee0003800000 */
.L_x_67:
[----:B------:R-:W-:-:S13]  /*0ae0*/  ISETP.GT.AND P0, PT, R8, 0xa, PT ;  /* 0x0000000a0800780c */ /* 0x000fda0003f04270 */
[----:B------:R-:W-:Y:S05]  /*0af0*/  @P0 BRA `(.L_x_68) ;  /* 0x0000000000380947 */ /* 0x000fea0003800000 */
[----:B------:R-:W-:-:S05]  /*0b00*/  IMAD.MOV.U32 R9, RZ, RZ, -0x9 ;  /* 0xfffffff7ff097424 */ /* 0x000fca00078e00ff */
[----:B------:R-:W-:-:S05]  /*0b10*/  VIADDMNMX.U32 R8, R8, R9, 0x2, PT ;  /* 0x0000000208087446 */ /* 0x000fca0003800009 */
[----:B------:R-:W-:-:S04]  /*0b20*/  IMAD.SHL.U32 R10, R8, 0x4, RZ ;  /* 0x00000004080a7824 */ /* 0x000fc800078e00ff */
[----:B------:R-:W0:Y:S02]  /*0b30*/  LDC R8, c[0x2][R10+0x30] ;  /* 0x00800c000a087b82 */ /* 0x000e240000000800 */
[----:B0-----:R-:W-:-:S04]  /*0b40*/  SHF.R.S32.HI R9, RZ, 0x1f, R8 ;  /* 0x0000001fff097819 */ /* 0x001fc80000011408 */
.L_x_142:
[----:B------:R-:W-:Y:S05]  /*0b50*/  BRX R8 -0xb60                                                   (*"BRANCH_TARGETS .L_x_143,.L_x_144,.L_x_58"*) ;  /* 0xfffffff408287949 */ /* 0x000fea000383ffff */
.L_x_144:
[----:B-----5:R-:W-:Y:S01]  /*0b60*/  DSETP.NEU.AND P0, PT, R4, R6, PT ;  /* 0x000000060400722a */ /* 0x020fe20003f0d000 */
[----:B------:R-:W-:-:S05]  /*0b70*/  IMAD.MOV.U32 R2, RZ, RZ, RZ ;  /* 0x000000ffff027224 */ /* 0x000fca00078e00ff */
[----:B------:R-:W-:Y:S01]  /*0b80*/  FSEL R3, RZ, 1.875, !P0 ;  /* 0x3ff00000ff037808 */ /* 0x000fe20004000000 */
[----:B------:R-:W-:Y:S07]  /*0b90*/  BRA `(.L_x_58) ;  /* 0x0000000000647947 */ /* 0x000fee0003800000 */
.L_x_143:
[----:B-----5:R-:W-:Y:S01]  /*0ba0*/  DSETP.NEU.AND P0, PT, R4, R6, PT ;  /* 0x000000060400722a */ /* 0x020fe20003f0d000 */
[----:B------:R-:W-:-:S05]  /*0bb0*/  IMAD.MOV.U32 R2, RZ, RZ, RZ ;  /* 0x000000ffff027224 */ /* 0x000fca00078e00ff */
[----:B------:R-:W-:Y:S01]  /*0bc0*/  FSEL R3, RZ, 1.875, P0 ;  /* 0x3ff00000ff037808 */ /* 0x000fe20000000000 */
[----:B------:R-:W-:Y:S07]  /*0bd0*/  BRA `(.L_x_58) ;  /* 0x0000000000547947 */ /* 0x000fee0003800000 */
.L_x_68:
[----:B------:R-:W-:-:S05]  /*0be0*/  IMAD.MOV.U32 R9, RZ, RZ, -0xb ;  /* 0xfffffff5ff097424 */ /* 0x000fca00078e00ff */
[----:B------:R-:W-:-:S05]  /*0bf0*/  VIADDMNMX.U32 R8, R8, R9, 0x2, PT ;  /* 0x0000000208087446 */ /* 0x000fca0003800009 */
[----:B------:R-:W-:-:S04]  /*0c00*/  IMAD.SHL.U32 R10, R8, 0x4, RZ ;  /* 0x00000004080a7824 */ /* 0x000fc800078e00ff */
[----:B------:R-:W0:Y:S02]  /*0c10*/  LDC R8, c[0x2][R10+0x3c] ;  /* 0x00800f000a087b82 */ /* 0x000e240000000800 */
[----:B0-----:R-:W-:-:S04]  /*0c20*/  SHF.R.S32.HI R9, RZ, 0x1f, R8 ;  /* 0x0000001fff097819 */ /* 0x001fc80000011408 */
.L_x_146:
[----:B------:R-:W-:Y:S05]  /*0c30*/  BRX R8 -0xc40                                                   (*"BRANCH_TARGETS .L_x_147,.L_x_148,.L_x_58"*) ;  /* 0xfffffff008f07949 */ /* 0x000fea000383ffff */
.L_x_148:
[----:B-----5:R-:W-:Y:S01]  /*0c40*/  DSETP.MAX.AND P0, P1, R4, R6, PT ;  /* 0x000000060400722a */ /* 0x020fe2000390f000 */
[----:B------:R-:W-:Y:S02]  /*0c50*/  IMAD.MOV.U32 R2, RZ, RZ, R5 ;  /* 0x000000ffff027224 */ /* 0x000fe400078e0005 */
[----:B------:R-:W-:-:S05]  /*0c60*/  IMAD.MOV.U32 R3, RZ, RZ, R7 ;  /* 0x000000ffff037224 */ /* 0x000fca00078e0007 */
[----:B------:R-:W-:Y:S02]  /*0c70*/  FSEL R9, R2, R3, P0 ;  /* 0x0000000302097208 */ /* 0x000fe40000000000 */
[----:B------:R-:W-:-:S04]  /*0c80*/  SEL R2, R4, R6, P0 ;  /* 0x0000000604027207 */ /* 0x000fc80000000000 */
[----:B------:R-:W-:-:S05]  /*0c90*/  @P1 LOP3.LUT R9, R3, 0x80000, RZ, 0xfc, !PT ;  /* 0x0008000003091812 */ /* 0x000fca00078efcff */
[----:B------:R-:W-:Y:S01]  /*0ca0*/  IMAD.MOV.U32 R3, RZ, RZ, R9 ;  /* 0x000000ffff037224 */ /* 0x000fe200078e0009 */
[----:B------:R-:W-:Y:S06]  /*0cb0*/  BRA `(.L_x_58) ;  /* 0x00000000001c7947 */ /* 0x000fec0003800000 */
.L_x_147:
[----:B-----5:R-:W-:Y:S01]  /*0cc0*/  DSETP.MIN.AND P0, P1, R4, R6, PT ;  /* 0x000000060400722a */ /* 0x020fe20003900000 */
[----:B------:R-:W-:Y:S02]  /*0cd0*/  IMAD.MOV.U32 R2, RZ, RZ, R5 ;  /* 0x000000ffff027224 */ /* 0x000fe400078e0005 */
[----:B------:R-:W-:-:S05]  /*0ce0*/  IMAD.MOV.U32 R3, RZ, RZ, R7 ;  /* 0x000000ffff037224 */ /* 0x000fca00078e0007 */
[----:B------:R-:W-:Y:S02]  /*0cf0*/  FSEL R9, R2, R3, P0 ;  /* 0x0000000302097208 */ /* 0x000fe40000000000 */
[----:B------:R-:W-:-:S04]  /*0d00*/  SEL R2, R4, R6, P0 ;  /* 0x0000000604027207 */ /* 0x000fc80000000000 */
[----:B------:R-:W-:-:S05]  /*0d10*/  @P1 LOP3.LUT R9, R3, 0x80000, RZ, 0xfc, !PT ;  /* 0x0008000003091812 */ /* 0x000fca00078efcff */
[----:B------:R-:W-:-:S07]  /*0d20*/  IMAD.MOV.U32 R3, RZ, RZ, R9 ;  /* 0x000000ffff037224 */ /* 0x000fce00078e0009 */
.L_x_58:
[----:B-----5:R-:W0:Y:S02]  /*0d30*/  LDC.64 R4, c[0x0][0x390] ;  /* 0x0000e400ff047b82 */ /* 0x020e240000000a00 */
[----:B0-----:R-:W-:-:S05]  /*0d40*/  IMAD.WIDE R4, R0, 0x8, R4 ;  /* 0x0000000800047825 */ /* 0x001fca00078e0204 */
[----:B------:R-:W-:Y:S01]  /*0d50*/  STG.E.64 desc[UR4][R4.64], R2 ;  /* 0x0000000204007986 */ /* 0x000fe2000c101b04 */
[----:B------:R-:W-:Y:S05]  /*0d60*/  EXIT ;  /* 0x000000000000794d */ /* 0x000fea0003800000 */
        .weak           $__internal_1_$__cuda_sm20_div_rn_f64_full
        .type           $__internal_1_$__cuda_sm20_div_rn_f64_full,@function
        .size           $__internal_1_$__cuda_sm20_div_rn_f64_full,($binCellOp$__internal_accurate_pow - $__internal_1_$__cuda_sm20_div_rn_f64_full)
$__internal_1_$__cuda_sm20_div_rn_f64_full:
        /* <DEDUP_REMOVED lines=59> */
[----:B------:R-:W-:-:S06]  /*1120*/  IMAD.MOV.U32 R2, RZ, RZ, RZ ;  /* 0x000000ffff027224 */ /* 0x000fcc00078e00ff */
[----:B------:R-:W-:-:S03]  /*1130*/  DFMA R2, R12, -R2, R14 ;  /* 0x800000020c02722b */ /* 0x000fc6000000000e */
[----:B------:R-:W-:-:S03]  /*1140*/  LOP3.LUT R7, R5, R7, RZ, 0x3c, !PT ;  /* 0x0000000705077212 */ /* 0x000fc600078e3cff */
[----:B------:R-:W-:-:S04]  /*1150*/  IADD3 R2, PT, PT, -R11, -0x43300000, RZ ;  /* 0xbcd000000b027810 */ /* 0x000fc80007ffe1ff */
[----:B------:R-:W-:-:S04]  /*1160*/  FSETP.NEU.AND P0, PT, |R3|, R2, PT ;  /* 0x000000020300720b */ /* 0x000fc80003f0d200 */
[----:B------:R-:W-:Y:S02]  /*1170*/  FSEL R12, R4, R12, !P0 ;  /* 0x0000000c040c7208 */ /* 0x000fe40004000000 */
[----:B------:R-:W-:Y:S01]  /*1180*/  FSEL R13, R7, R13, !P0 ;  /* 0x0000000d070d7208 */ /* 0x000fe20004000000 */
[----:B------:R-:W-:Y:S06]  /*1190*/  BRA `(.L_x_71) ;  /* 0x0000000000547947 */ /* 0x000fec0003800000 */
.L_x_70:
        /* <DEDUP_REMOVED lines=16> */
.L_x_73:
[----:B------:R-:W-:Y:S01]  /*12a0*/  LOP3.LUT R13, R7, 0x80000, RZ, 0xfc, !PT ;  /* 0x00080000070d7812 */ /* 0x000fe200078efcff */
[----:B------:R-:W-:Y:S01]  /*12b0*/  IMAD.MOV.U32 R12, RZ, RZ, R6 ;  /* 0x000000ffff0c7224 */ /* 0x000fe200078e0006 */
[----:B------:R-:W-:Y:S06]  /*12c0*/  BRA `(.L_x_71) ;  /* 0x0000000000087947 */ /* 0x000fec0003800000 */
.L_x_72:
[----:B------:R-:W-:Y:S01]  /*12d0*/  LOP3.LUT R13, R5, 0x80000, RZ, 0xfc, !PT ;  /* 0x00080000050d7812 */ /* 0x000fe200078efcff */
[----:B------:R-:W-:-:S07]  /*12e0*/  IMAD.MOV.U32 R12, RZ, RZ, R4 ;  /* 0x000000ffff0c7224 */ /* 0x000fce00078e0004 */
.L_x_71:
[----:B------:R-:W-:Y:S05]  /*12f0*/  BSYNC.RECONVERGENT B1 ;  /* 0x0000000000017941 */ /* 0x000fea0003800200 */
.L_x_69:
[----:B------:R-:W-:Y:S02]  /*1300*/  IMAD.MOV.U32 R11, RZ, RZ, 0x0 ;  /* 0x00000000ff0b7424 */ /* 0x000fe400078e00ff */
[----:B------:R-:W-:Y:S02]  /*1310*/  IMAD.MOV.U32 R2, RZ, RZ, R12 ;  /* 0x000000ffff027224 */ /* 0x000fe400078e000c */
[----:B------:R-:W-:Y:S01]  /*1320*/  IMAD.MOV.U32 R3, RZ, RZ, R13 ;  /* 0x000000ffff037224 */ /* 0x000fe200078e000d */
[----:B------:R-:W-:Y:S06]  /*1330*/  RET.REL.NODEC R10 `(binCellOp) ;  /* 0xffffffec0a307950 */ /* 0x000fec0003c3ffff */
        .type           $binCellOp$__internal_accurate_pow,@function
        .size           $binCellOp$__internal_accurate_pow,(.L_x_153 - $binCellOp$__internal_accurate_pow)
$binCellOp$__internal_accurate_pow:
[----:B------:R-:W-:Y:S01]  /*1340*/  ISETP.GT.U32.AND P0, PT, R11, 0xfffff, PT ;  /* 0x000fffff0b00780c */ /* 0x000fe20003f04070 */
[----:B------:R-:W-:Y:S01]  /*1350*/  IMAD.MOV.U32 R2, RZ, RZ, R11 ;  /* 0x000000ffff027224 */ /* 0x000fe200078e000b */
[----:B------:R-:W-:Y:S01]  /*1360*/  UMOV UR6, 0x7d2cafe2 ;  /* 0x7d2cafe200067882 */ /* 0x000fe20000000000 */
[----:B------:R-:W-:Y:S01]  /*1370*/  IMAD.MOV.U32 R16, RZ, RZ, RZ ;  /* 0x000000ffff107224 */ /* 0x000fe200078e00ff */
[----:B------:R-:W-:Y:S01]  /*1380*/  UMOV UR7, 0x3eb0f5ff ;  /* 0x3eb0f5ff00077882 */ /* 0x000fe20000000000 */
[----:B------:R-:W-:Y:S01]  /*1390*/  IMAD.MOV.U32 R18, RZ, RZ, 0x41ad3b5a ;  /* 0x41ad3b5aff127424 */ /* 0x000fe200078e00ff */
[----:B------:R-:W-:Y:S01]  /*13a0*/  UMOV UR8, 0x3b39803f ;  /* 0x3b39803f00087882 */ /* 0x000fe20000000000 */
[----:B------:R-:W-:Y:S01]  /*13b0*/  IMAD.MOV.U32 R19, RZ, RZ, 0x3ed0f5d2 ;  /* 0x3ed0f5d2ff137424 */ /* 0x000fe200078e00ff */
[----:B------:R-:W-:-:S05]  /*13c0*/  UMOV UR9, 0x3c7abc9e ;  /* 0x3c7abc9e00097882 */ /* 0x000fca0000000000 */
[----:B------:R-:W-:-:S10]  /*13d0*/  @!P0 DMUL R24, R10, 1.80143985094819840000e+16 ;  /* 0x435000000a188828 */ /* 0x000fd40000000000 */
[----:B------:R-:W-:-:S05]  /*13e0*/  @!P0 IMAD.MOV.U32 R2, RZ, RZ, R25 ;  /* 0x000000ffff028224 */ /* 0x000fca00078e0019 */
[----:B------:R-:W-:-:S04]  /*13f0*/  LOP3.LUT R2, R2, 0x800fffff, RZ, 0xc0, !PT ;  /* 0x800fffff02027812 */ /* 0x000fc800078ec0ff */
[----:B------:R-:W-:Y:S01]  /*1400*/  LOP3.LUT R3, R2, 0x3ff00000, RZ, 0xfc, !PT ;  /* 0x3ff0000002037812 */ /* 0x000fe200078efcff */
[----:B------:R-:W-:Y:S01]  /*1410*/  IMAD.MOV.U32 R2, RZ, RZ, R10 ;  /* 0x000000ffff027224 */ /* 0x000fe200078e000a */
[----:B------:R-:W-:Y:S01]  /*1420*/  SHF.R.U32.HI R10, RZ, 0x14, R11 ;  /* 0x00000014ff0a7819 */ /* 0x000fe2000001160b */
[----:B------:R-:W-:Y:S01]  /*1430*/  @!P0 IMAD.MOV.U32 R2, RZ, RZ, R24 ;  /* 0x000000ffff028224 */ /* 0x000fe200078e0018 */
[----:B------:R-:W-:Y:S02]  /*1440*/  ISETP.GE.U32.AND P2, PT, R3, 0x3ff6a09f, PT ;  /* 0x3ff6a09f0300780c */ /* 0x000fe40003f46070 */
[----:B------:R-:W-:-:S05]  /*1450*/  @!P0 LEA.HI R10, R25, 0xffffffca, RZ, 0xc ;  /* 0xffffffca190a8811 */ /* 0x000fca00078f60ff */
[----:B------:R-:W-:-:S06]  /*1460*/  VIADD R11, R10, 0xfffffc01 ;  /* 0xfffffc010a0b7836 */ /* 0x000fcc0000000000 */
[----:B------:R-:W-:Y:S02]  /*1470*/  @P2 VIADD R9, R3, 0xfff00000 ;  /* 0xfff0000003092836 */ /* 0x000fe40000000000 */
[----:B------:R-:W-:Y:S02]  /*1480*/  @P2 VIADD R11, R10, 0xfffffc02 ;  /* 0xfffffc020a0b2836 */ /* 0x000fe40000000000 */
[----:B------:R-:W-:-:S06]  /*1490*/  @P2 IMAD.MOV.U32 R3, RZ, RZ, R9 ;  /* 0x000000ffff032224 */ /* 0x000fcc00078e0009 */
[C---:B------:R-:W-:Y:S02]  /*14a0*/  DADD R12, R2.reuse, 1 ;  /* 0x3ff00000020c7429 */ /* 0x040fe40000000000 */
[----:B------:R-:W-:-:S04]  /*14b0*/  DADD R2, R2, -1 ;  /* 0xbff0000002027429 */ /* 0x000fc80000000000 */
[----:B------:R-:W0:Y:S02]  /*14c0*/  MUFU.RCP64H R17, R13 ;  /* 0x0000000d00117308 */ /* 0x000e240000001800 */
[----:B0-----:R-:W-:-:S08]  /*14d0*/  DFMA R8, -R12, R16, 1 ;  /* 0x3ff000000c08742b */ /* 0x001fd00000000110 */
[----:B------:R-:W-:-:S08]  /*14e0*/  DFMA R8, R8, R8, R8 ;  /* 0x000000080808722b */ /* 0x000fd00000000008 */
[----:B------:R-:W-:-:S08]  /*14f0*/  DFMA R16, R16, R8, R16 ;  /* 0x000000081010722b */ /* 0x000fd00000000010 */
[----:B------:R-:W-:-:S08]  /*1500*/  DMUL R8, R2, R16 ;  /* 0x0000001002087228 */ /* 0x000fd00000000000 */
[----:B------:R-:W-:-:S08]  /*1510*/  DFMA R8, R2, R16, R8 ;  /* 0x000000100208722b */ /* 0x000fd00000000008 */
[----:B------:R-:W-:-:S08]  /*1520*/  DMUL R14, R8, R8 ;  /* 0x00000008080e7228 */ /* 0x000fd00000000000 */
        /* <DEDUP_REMOVED lines=11> */
[-C--:B------:R-:W-:Y:S02]  /*15e0*/  DFMA R2, R2, -R8.reuse, R22 ;  /* 0x800000080202722b */ /* 0x080fe40000000016 */
[----:B------:R-:W-:-:S03]  /*15f0*/  DMUL R22, R8, R8 ;  /* 0x0000000808167228 */ /* 0x000fc60000000000 */
[----:B------:R-:W-:Y:S01]  /*1600*/  DFMA R12, R14, R12, UR6 ;  /* 0x000000060e0c7e2b */ /* 0x000fe2000800000c */
[----:B------:R-:W-:Y:S01]  /*1610*/  UMOV UR6, 0x9242b910 ;  /* 0x9242b91000067882 */ /* 0x000fe20000000000 */
[----:B------:R-:W-:Y:S01]  /*1620*/  UMOV UR7, 0x3f624924 ;  /* 0x3f62492400077882 */ /* 0x000fe20000000000 */
[----:B------:R-:W-:-:S05]  /*1630*/  DMUL R2, R16, R2 ;  /* 0x0000000210027228 */ /* 0x000fca0000000000 */
[----:B------:R-:W-:Y:S01]  /*1640*/  DFMA R12, R14, R12, UR6 ;  /* 0x000000060e0c7e2b */ /* 0x000fe2000800000c */
[----:B------:R-:W-:Y:S01]  /*1650*/  UMOV UR6, 0x99999dfb ;  /* 0x99999dfb00067882 */ /* 0x000fe20000000000 */
[----:B------:R-:W-:-:S03]  /*1660*/  UMOV UR7, 0x3f899999 ;  /* 0x3f89999900077882 */ /* 0x000fc60000000000 */
[----:B------:R-:W-:Y:S02]  /*1670*/  VIADD R27, R3, 0x100000 ;  /* 0x00100000031b7836 */ /* 0x000fe40000000000 */
[----:B------:R-:W-:Y:S01]  /*1680*/  IMAD.MOV.U32 R26, RZ, RZ, R2 ;  /* 0x000000ffff1a7224 */ /* 0x000fe200078e0002 */
        /* <DEDUP_REMOVED lines=8> */
[C---:B------:R-:W-:Y:S02]  /*1710*/  DFMA R16, R8.reuse, R8, -R22 ;  /* 0x000000080810722b */ /* 0x040fe40000000816 */
[----:B------:R-:W-:-:S04]  /*1720*/  DMUL R14, R8, R22 ;  /* 0x00000016080e7228 */ /* 0x000fc80000000000 */
[----:B------:R-:W-:Y:S01]  /*1730*/  DADD R18, R18, -UR6 ;  /* 0x8000000612127e29 */ /* 0x000fe20008000000 */
[----:B------:R-:W-:Y:S01]  /*1740*/  UMOV UR6, 0x80000000 ;  /* 0x8000000000067882 */ /* 0x000fe20000000000 */
[C---:B------:R-:W-:Y:S01]  /*1750*/  DFMA R16, R8.reuse, R26, R16 ;  /* 0x0000001a0810722b */ /* 0x040fe20000000010 */
[----:B------:R-:W-:Y:S01]  /*1760*/  UMOV UR7, 0x43300000 ;  /* 0x4330000000077882 */ /* 0x000fe20000000000 */
[----:B------:R-:W-:-:S08]  /*1770*/  DFMA R26, R8, R22, -R14 ;  /* 0x00000016081a722b */ /* 0x000fd0000000080e */
[----:B------:R-:W-:Y:S02]  /*1780*/  DFMA R26, R2, R22, R26 ;  /* 0x00000016021a722b */ /* 0x000fe4000000001a */
[----:B------:R-:W-:-:S06]  /*1790*/  DADD R22, R12, R18 ;  /* 0x000000000c167229 */ /* 0x000fcc0000000012 */
[----:B------:R-:W-:Y:S02]  /*17a0*/  DFMA R16, R8, R16, R26 ;  /* 0x000000100810722b */ /* 0x000fe4000000001a */
[----:B------:R-:W-:Y:S02]  /*17b0*/  DADD R26, R12, -R22 ;  /* 0x000000000c1a7229 */ /* 0x000fe40000000816 */
[----:B------:R-:W-:-:S06]  /*17c0*/  DMUL R12, R22, R14 ;  /* 0x0000000e160c7228 */ /* 0x000fcc0000000000 */
[----:B------:R-:W-:Y:S02]  /*17d0*/  DADD R18, R18, R26 ;  /* 0x0000000012127229 */ /* 0x000fe4000000001a */
[----:B------:R-:W-:-:S08]  /*17e0*/  DFMA R26, R22, R14, -R12 ;  /* 0x0000000e161a722b */ /* 0x000fd0000000080c */
        /* <DEDUP_REMOVED lines=20> */
[----:B------:R-:W-:-:S08]  /*1930*/  DADD R16, -R10, R16 ;  /* 0x000000000a107229 */ /* 0x000fd00000000110 */
[----:B------:R-:W-:-:S08]  /*1940*/  DADD R14, R14, -R16 ;  /* 0x000000000e0e7229 */ /* 0x000fd00000000810 */
[----:B------:R-:W-:Y:S01]  /*1950*/  DFMA R14, R12, UR8, R14 ;  /* 0x000000080c0e7c2b */ /* 0x000fe2000800000e */
[----:B------:R-:W-:Y:S02]  /*1960*/  IMAD.MOV.U32 R13, RZ, RZ, R7 ;  /* 0x000000ffff0d7224 */ /* 0x000fe400078e0007 */
[----:B------:R-:W-:Y:S02]  /*1970*/  IMAD.MOV.U32 R12, RZ, RZ, R6 ;  /* 0x000000ffff0c7224 */ /* 0x000fe400078e0006 */
[C---:B------:R-:W-:Y:S01]  /*1980*/  IMAD.SHL.U32 R8, R13.reuse, 0x2, RZ ;  /* 0x000000020d087824 */ /* 0x040fe200078e00ff */
[----:B------:R-:W-:-:S04]  /*1990*/  LOP3.LUT R11, R13, 0xff0fffff, RZ, 0xc0, !PT ;  /* 0xff0fffff0d0b7812 */ /* 0x000fc800078ec0ff */
[----:B------:R-:W-:Y:S01]  /*19a0*/  ISETP.GT.U32.AND P0, PT, R8, -0x2000001, PT ;  /* 0xfdffffff0800780c */ /* 0x000fe20003f04070 */
[----:B------:R-:W-:-:S03]  /*19b0*/  DADD R8, R2, R14 ;  /* 0x0000000002087229 */ /* 0x000fc6000000000e */
[----:B------:R-:W-:-:S05]  /*19c0*/  SEL R13, R11, R13, P0 ;  /* 0x0000000d0b0d7207 */ /* 0x000fca0000000000 */
        /* <DEDUP_REMOVED lines=55> */
[----:B------:R-:W-:-:S04]  /*1d40*/  @!P2 LEA.HI R2, R10, R10, RZ, 0x1 ;  /* 0x0000000a0a02a211 */ /* 0x000fc800078f08ff */
[----:B------:R-:W-:Y:S02]  /*1d50*/  @!P2 SHF.R.S32.HI R9, RZ, 0x1, R2 ;  /* 0x00000001ff09a819 */ /* 0x000fe40000011402 */
[----:B------:R-:W-:-:S03]  /*1d60*/  FSEL R2, R16, RZ, P0 ;  /* 0x000000ff10027208 */ /* 0x000fc60000000000 */
[----:B------:R-:W-:Y:S02]  /*1d70*/  @!P2 IMAD.IADD R8, R10, 0x1, -R9 ;  /* 0x000000010a08a824 */ /* 0x000fe400078e0a09 */
[----:B------:R-:W-:-:S03]  /*1d80*/  @!P2 IMAD R15, R9, 0x100000, R15 ;  /* 0x00100000090fa824 */ /* 0x000fc600078e020f */
[----:B------:R-:W-:Y:S01]  /*1d90*/  @!P2 LEA R9, R8, 0x3ff00000, 0x14 ;  /* 0x3ff000000809a811 */ /* 0x000fe200078ea0ff */
[----:B------:R-:W-:-:S06]  /*1da0*/  @!P2 IMAD.MOV.U32 R8, RZ, RZ, RZ ;  /* 0x000000ffff08a224 */ /* 0x000fcc00078e00ff */
[----:B------:R-:W-:-:S11]  /*1db0*/  @!P2 DMUL R2, R14, R8 ;  /* 0x000000080e02a228 */ /* 0x000fd60000000000 */
.L_x_74:
[----:B------:R-:W-:Y:S01]  /*1dc0*/  DFMA R12, R12, R2, R2 ;  /* 0x000000020c0c722b */ /* 0x000fe20000000002 */
[----:B------:R-:W-:Y:S01]  /*1dd0*/  IMAD.MOV.U32 R21, RZ, RZ, 0x0 ;  /* 0x00000000ff157424 */ /* 0x000fe200078e00ff */
[----:B------:R-:W-:-:S08]  /*1de0*/  DSETP.NEU.AND P0, PT, |R2|, +INF , PT ;  /* 0x7ff000000200742a */ /* 0x000fd00003f0d200 */
[----:B------:R-:W-:Y:S02]  /*1df0*/  FSEL R11, R2, R12, !P0 ;  /* 0x0000000c020b7208 */ /* 0x000fe40004000000 */
[----:B------:R-:W-:Y:S01]  /*1e00*/  FSEL R12, R3, R13, !P0 ;  /* 0x0000000d030c7208 */ /* 0x000fe20004000000 */
[----:B------:R-:W-:Y:S06]  /*1e10*/  RET.REL.NODEC R20 `(binCellOp) ;  /* 0xffffffe014787950 */ /* 0x000fec0003c3ffff */
.L_x_75:
        /* <DEDUP_REMOVED lines=14> */
.L_x_153:


//--------------------- .text.compareAndSet       --------------------------
	.section	.text.compareAndSet,"ax",@progbits
	.align	128
        .global         compareAndSet
        .type           compareAndSet,@function
        .size           compareAndSet,(.L_x_158 - compareAndSet)
        .other          compareAndSet,@"STO_CUDA_ENTRY STV_DEFAULT"
compareAndSet:
.text.compareAndSet:
        /* <DEDUP_REMOVED lines=10> */
[----:B-1----:R-:W-:-:S04]  /*00a0*/  IMAD R0, R0, UR4, R5 ;  /* 0x0000000400007c24 */ /* 0x002fc8000f8e0205 */
[C---:B------:R-:W-:Y:S01]  /*00b0*/  IMAD R9, R0.reuse, UR7, R3 ;  /* 0x0000000700097c24 */ /* 0x040fe2000f8e0203 */
[----:B------:R-:W-:-:S13]  /*00c0*/  ISETP.GE.OR P0, PT, R0, UR6, P0 ;  /* 0x0000000600007c0c */ /* 0x000fda0008706670 */
[----:B------:R-:W-:Y:S05]  /*00d0*/  @P0 EXIT ;  /* 0x000000000000094d */ /* 0x000fea0003800000 */
[----:B------:R-:W0:Y:S01]  /*00e0*/  LDC.64 R2, c[0x0][0x380] ;  /* 0x0000e000ff027b82 */ /* 0x000e220000000a00 */
[----:B------:R-:W1:Y:S01]  /*00f0*/  LDCU.64 UR4, c[0x0][0x358] ;  /* 0x00006b00ff0477ac */ /* 0x000e620008000a00 */
[----:B------:R-:W2:Y:S01]  /*0100*/  LDCU.64 UR6, c[0x0][0x398] ;  /* 0x00007300ff0677ac */ /* 0x000ea20008000a00 */
[----:B------:R-:W3:Y:S01]  /*0110*/  LDCU.64 UR8, c[0x0][0x3a0] ;  /* 0x00007400ff0877ac */ /* 0x000ee20008000a00 */
[----:B0-----:R-:W-:-:S06]  /*0120*/  IMAD.WIDE R2, R9, 0x8, R2 ;  /* 0x0000000809027825 */ /* 0x001fcc00078e0202 */
[----:B-1----:R-:W2:Y:S02]  /*0130*/  LDG.E.64 R2, desc[UR4][R2.64] ;  /* 0x0000000402027981 */ /* 0x002ea4000c1e1b00 */
[----:B--2---:R-:W-:-:S08]  /*0140*/  DADD R4, R2, -UR6 ;  /* 0x8000000602047e29 */ /* 0x004fd00008000000 */
[----:B---3--:R-:W-:-:S14]  /*0150*/  DSETP.GEU.AND P0, PT, |R4|, UR8, PT ;  /* 0x0000000804007e2a */ /* 0x008fdc000bf0e200 */
[----:B------:R-:W0:Y:S08]  /*0160*/  @!P0 LDC.64 R4, c[0x0][0x388] ;  /* 0x0000e200ff048b82 */ /* 0x000e300000000a00 */
[----:B------:R-:W1:Y:S01]  /*0170*/  @!P0 LDC.64 R6, c[0x0][0x3a8] ;  /* 0x0000ea00ff068b82 */ /* 0x000e620000000a00 */
[----:B0-----:R-:W-:-:S05]  /*0180*/  @!P0 IMAD.WIDE R4, R9, 0x8, R4 ;  /* 0x0000000809048825 */ /* 0x001fca00078e0204 */
[----:B-1----:R0:W-:Y:S01]  /*0190*/  @!P0 STG.E.64 desc[UR4][R4.64], R6 ;  /* 0x0000000604008986 */ /* 0x0021e2000c101b04 */
[----:B------:R-:W-:Y:S05]  /*01a0*/  @!P0 EXIT ;  /* 0x000000000000894d */ /* 0x000fea0003800000 */
[----:B------:R-:W-:-:S14]  /*01b0*/  DSETP.GEU.AND P0, PT, R2, UR6, PT ;  /* 0x0000000602007e2a */ /* 0x000fdc000bf0e000 */
[----:B0-----:R-:W0:Y:S08]  /*01c0*/  @!P0 LDC.64 R4, c[0x0][0x388] ;  /* 0x0000e200ff048b82 */ /* 0x001e300000000a00 */
[----:B------:R-:W1:Y:S01]  /*01d0*/  @!P0 LDC.64 R2, c[0x0][0x3b0] ;  /* 0x0000ec00ff028b82 */ /* 0x000e620000000a00 */
[----:B0-----:R-:W-:-:S05]  /*01e0*/  @!P0 IMAD.WIDE R4, R9, 0x8, R4 ;  /* 0x0000000809048825 */ /* 0x001fca00078e0204 */
[----:B-1----:R0:W-:Y:S01]  /*01f0*/  @!P0 STG.E.64 desc[UR4][R4.64], R2 ;  /* 0x0000000204008986 */ /* 0x0021e2000c101b04 */
[----:B------:R-:W-:Y:S05]  /*0200*/  @!P0 EXIT ;  /* 0x000000000000894d */ /* 0x000fea0003800000 */
[----:B0-----:R-:W0:Y:S08]  /*0210*/  LDC.64 R4, c[0x0][0x388] ;  /* 0x0000e200ff047b82 */ /* 0x001e300000000a00 */
[----:B------:R-:W1:Y:S01]  /*0220*/  LDC.64 R2, c[0x0][0x3b8] ;  /* 0x0000ee00ff027b82 */ /* 0x000e620000000a00 */
[----:B0-----:R-:W-:-:S05]  /*0230*/  IMAD.WIDE R4, R9, 0x8, R4 ;  /* 0x0000000809047825 */ /* 0x001fca00078e0204 */
[----:B-1----:R-:W-:Y:S01]  /*0240*/  STG.E.64 desc[UR4][R4.64], R2 ;  /* 0x0000000204007986 */ /* 0x002fe2000c101b04 */
[----:B------:R-:W-:Y:S05]  /*0250*/  EXIT ;  /* 0x000000000000794d */ /* 0x000fea0003800000 */
.L_x_76:
        /* <DEDUP_REMOVED lines=10> */
.L_x_158:


//--------------------- .text.relu                --------------------------
	.section	.text.relu,"ax",@progbits
	.align	128
        .global         relu
        .type           relu,@function
        .size           relu,(.L_x_159 - relu)
        .other          relu,@"STO_CUDA_ENTRY STV_DEFAULT"
relu:
.text.relu:
        /* <DEDUP_REMOVED lines=13> */
[----:B------:R-:W0:Y:S01]  /*00d0*/  LDC.64 R2, c[0x0][0x380] ;  /* 0x0000e000ff027b82 */ /* 0x000e220000000a00 */
[----:B------:R-:W1:Y:S01]  /*00e0*/  LDCU.64 UR4, c[0x0][0x358] ;  /* 0x00006b00ff0477ac */ /* 0x000e620008000a00 */
[----:B------:R-:W-:-:S06]  /*00f0*/  IMAD R5, R0, UR7, R5 ;  /* 0x0000000700057c24 */ /* 0x000fcc000f8e0205 */
[----:B------:R-:W2:Y:S01]  /*0100*/  LDC.64 R6, c[0x0][0x388] ;  /* 0x0000e200ff067b82 */ /* 0x000ea20000000a00 */
[----:B0-----:R-:W-:-:S06]  /*0110*/  IMAD.WIDE R2, R5, 0x8, R2 ;  /* 0x0000000805027825 */ /* 0x001fcc00078e0202 */
[----:B-1----:R-:W3:Y:S01]  /*0120*/  LDG.E.64 R2, desc[UR4][R2.64] ;  /* 0x0000000402027981 */ /* 0x002ee2000c1e1b00 */
[----:B------:R-:W-:Y:S01]  /*0130*/  MOV R0, RZ ;  /* 0x000000ff00007202 */ /* 0x000fe20000000f00 */
[----:B------:R-:W-:Y:S02]  /*0140*/  HFMA2 R4, -RZ, RZ, 0, 0 ;  /* 0x00000000ff047431 */ /* 0x000fe400000001ff */
[----:B--2---:R-:W-:Y:S01]  /*0150*/  IMAD.WIDE R6, R5, 0x8, R6 ;  /* 0x0000000805067825 */ /* 0x004fe200078e0206 */
[----:B---3--:R-:W-:Y:S01]  /*0160*/  DSETP.MAX.AND P0, P1, RZ, R2, PT ;  /* 0x00000002ff00722a */ /* 0x008fe2000390f000 */
[----:B------:R-:W-:Y:S02]  /*0170*/  MOV R11, R3 ;  /* 0x00000003000b7202 */ /* 0x000fe40000000f00 */
[----:B------:R-:W-:-:S03]  /*0180*/  IMAD.MOV.U32 R9, RZ, RZ, R2 ;  /* 0x000000ffff097224 */ /* 0x000fc600078e0002 */
[----:B------:R-:W-:Y:S02]  /*0190*/  FSEL R13, R0, R11, P0 ;  /* 0x0000000b000d7208 */ /* 0x000fe40000000000 */
[----:B------:R-:W-:-:S06]  /*01a0*/  SEL R4, R4, R9, P0 ;  /* 0x0000000904047207 */ /* 0x000fcc0000000000 */
[----:B------:R-:W-:-:S05]  /*01b0*/  @P1 LOP3.LUT R13, R11, 0x80000, RZ, 0xfc, !PT ;  /* 0x000800000b0d1812 */ /* 0x000fca00078efcff */
[----:B------:R-:W-:-:S05]  /*01c0*/  IMAD.MOV.U32 R5, RZ, RZ, R13 ;  /* 0x000000ffff057224 */ /* 0x000fca00078e000d */
[----:B------:R-:W-:Y:S01]  /*01d0*/  STG.E.64 desc[UR4][R6.64], R4 ;  /* 0x0000000406007986 */ /* 0x000fe2000c101b04 */
[----:B------:R-:W-:Y:S05]  /*01e0*/  EXIT ;  /* 0x000000000000794d */ /* 0x000fea0003800000 */
.L_x_77:
        /* <DEDUP_REMOVED lines=9> */
.L_x_159:


//--------------------- .text.dense_matrix_copy   --------------------------
	.section	.text.dense_matrix_copy,"ax",@progbits
	.align	128
        .global         dense_matrix_copy
        .type           dense_matrix_copy,@function
        .size           dense_matrix_copy,(.L_x_160 - dense_matrix_copy)
        .other          dense_matrix_copy,@"STO_CUDA_ENTRY STV_DEFAULT"
dense_matrix_copy:
.text.dense_matrix_copy:
        /* <DEDUP_REMOVED lines=15> */
[----:B------:R-:W1:Y:S07]  /*00f0*/  LDCU.64 UR4, c[0x0][0x358] ;  /* 0x00006b00ff0477ac */ /* 0x000e6e0008000a00 */
[----:B------:R-:W2:Y:S01]  /*0100*/  LDC.64 R4, c[0x0][0x388] ;  /* 0x0000e200ff047b82 */ /* 0x000ea20000000a00 */
[----:B0-----:R-:W-:-:S06]  /*0110*/  IMAD.WIDE R2, R7, 0x8, R2 ;  /* 0x0000000807027825 */ /* 0x001fcc00078e0202 */
[----:B-1----:R-:W3:Y:S01]  /*0120*/  LDG.E.64 R2, desc[UR4][R2.64] ;  /* 0x0000000402027981 */ /* 0x002ee2000c1e1b00 */
[----:B--2---:R-:W-:-:S05]  /*0130*/  IMAD.WIDE R4, R7, 0x8, R4 ;  /* 0x0000000807047825 */ /* 0x004fca00078e0204 */
[----:B---3--:R-:W-:Y:S01]  /*0140*/  STG.E.64 desc[UR4][R4.64], R2 ;  /* 0x0000000204007986 */ /* 0x008fe2000c101b04 */
[----:B------:R-:W-:Y:S05]  /*0150*/  EXIT ;  /* 0x000000000000794d */ /* 0x000fea0003800000 */
.L_x_78:
        /* <DEDUP_REMOVED lines=10> */
.L_x_160:


//--------------------- .text.dense_matrix_set    --------------------------
	.section	.text.dense_matrix_set,"ax",@progbits
	.align	128
        .global         dense_matrix_set
        .type           dense_matrix_set,@function
        .size           dense_matrix_set,(.L_x_161 - dense_matrix_set)
        .other          dense_matrix_set,@"STO_CUDA_ENTRY STV_DEFAULT"
dense_matrix_set:
.text.dense_matrix_set:
        /* <DEDUP_REMOVED lines=14> */
[----:B------:R-:W0:Y:S01]  /*00e0*/  LDC.64 R2, c[0x0][0x380] ;  /* 0x0000e000ff027b82 */ /* 0x000e220000000a00 */
[----:B------:R-:W1:Y:S07]  /*00f0*/  LDCU.64 UR4, c[0x0][0x358] ;  /* 0x00006b00ff0477ac */ /* 0x000e6e0008000a00 */
[----:B------:R-:W1:Y:S01]  /*0100*/  LDC.64 R4, c[0x0][0x388] ;  /* 0x0000e200ff047b82 */ /* 0x000e620000000a00 */
[----:B0-----:R-:W-:-:S05]  /*0110*/  IMAD.WIDE R2, R7, 0x8, R2 ;  /* 0x0000000807027825 */ /* 0x001fca00078e0202 */
[----:B-1----:R-:W-:Y:S01]  /*0120*/  STG.E.64 desc[UR4][R2.64], R4 ;  /* 0x0000000402007986 */ /* 0x002fe2000c101b04 */
[----:B------:R-:W-:Y:S05]  /*0130*/  EXIT ;  /* 0x000000000000794d */ /* 0x000fea0003800000 */
.L_x_79:
        /* <DEDUP_REMOVED lines=12> */
.L_x_161:


//--------------------- .text.copyUpperToLowerTriangleDense --------------------------
	.section	.text.copyUpperToLowerTriangleDense,"ax",@progbits
	.align	128
        .global         copyUpperToLowerTriangleDense
        .type           copyUpperToLowerTriangleDense,@function
        .size           copyUpperToLowerTriangleDense,(.L_x_162 - copyUpperToLowerTriangleDense)
        .other          copyUpperToLowerTriangleDense,@"STO_CUDA_ENTRY STV_DEFAULT"
copyUpperToLowerTriangleDense:
.text.copyUpperToLowerTriangleDense:
[----:B------:R-:W-:Y:S01]  /*0000*/  LDC R1, c[0x0][0x37c] ;  /* 0x0000df00ff017b82 */ /* 0x000fe20000000800 */
[----:B------:R-:W0:Y:S07]  /*0010*/  S2R R3, SR_TID.X ;  /* 0x0000000000037919 */ /* 0x000e2e0000002100 */
[----:B------:R-:W0:Y:S01]  /*0020*/  S2UR UR4, SR_CTAID.X ;  /* 0x00000000000479c3 */ /* 0x000e220000002500 */
[----:B------:R-:W1:Y:S01]  /*0030*/  LDCU.64 UR6, c[0x0][0x388] ;  /* 0x00007100ff0677ac */ /* 0x000e620008000a00 */
[----:B------:R-:W2:Y:S06]  /*0040*/  S2R R5, SR_TID.Y ;  /* 0x0000000000057919 */ /* 0x000eac0000002200 */
[----:B------:R-:W0:Y:S08]  /*0050*/  LDC R0, c[0x0][0x360] ;  /* 0x0000d800ff007b82 */ /* 0x000e300000000800 */
[----:B------:R-:W2:Y:S08]  /*0060*/  S2UR UR5, SR_CTAID.Y ;  /* 0x00000000000579c3 */ /* 0x000eb00000002600 */
[----:B------:R-:W2:Y:S01]  /*0070*/  LDC R2, c[0x0][0x364] ;  /* 0x0000d900ff027b82 */ /* 0x000ea20000000800 */
[----:B0-----:R-:W-:-:S02]  /*0080*/  IMAD R0, R0, UR4, R3 ;  /* 0x0000000400007c24 */ /* 0x001fc4000f8e0203 */
[----:B--2---:R-:W-:-:S04]  /*0090*/  IMAD R3, R2, UR5, R5 ;  /* 0x0000000502037c24 */ /* 0x004fc8000f8e0205 */
[----:B-1----:R-:W-:-:S05]  /*00a0*/  IMAD R7, R3, UR6, R0 ;  /* 0x0000000603077c24 */ /* 0x002fca000f8e0200 */
[----:B------:R-:W-:-:S04]  /*00b0*/  ISETP.GE.AND P0, PT, R7, UR7, PT ;  /* 0x0000000707007c0c */ /* 0x000fc8000bf06270 */
[----:B------:R-:W-:-:S13]  /*00c0*/  ISETP.LE.OR P0, PT, R3, R0, P0 ;  /* 0x000000000300720c */ /* 0x000fda0000703670 */
[----:B------:R-:W-:Y:S05]  /*00d0*/  @P0 EXIT ;  /* 0x000000000000094d */ /* 0x000fea0003800000 */
[----:B------:R-:W0:Y:S01]  /*00e0*/  LDC.64 R4, c[0x0][0x380] ;  /* 0x0000e000ff047b82 */ /* 0x000e220000000a00 */
[----:B------:R-:W1:Y:S01]  /*00f0*/  LDCU.64 UR4, c[0x0][0x358] ;  /* 0x00006b00ff0477ac */ /* 0x000e620008000a00 */
[----:B------:R-:W-:-:S04]  /*0100*/  IMAD R3, R0, UR6, R3 ;  /* 0x0000000600037c24 */ /* 0x000fc8000f8e0203 */
[----:B0-----:R-:W-:-:S06]  /*0110*/  IMAD.WIDE R2, R3, 0x8, R4 ;  /* 0x0000000803027825 */ /* 0x001fcc00078e0204 */
[----:B-1----:R-:W2:Y:S01]  /*0120*/  LDG.E.64 R2, desc[UR4][R2.64] ;  /* 0x0000000402027981 */ /* 0x002ea2000c1e1b00 */
[----:B------:R-:W-:-:S05]  /*0130*/  IMAD.WIDE R4, R7, 0x8, R4 ;  /* 0x0000000807047825 */ /* 0x000fca00078e0204 */
[----:B--2---:R-:W-:Y:S01]  /*0140*/  STG.E.64 desc[UR4][R4.64], R2 ;  /* 0x0000000204007986 */ /* 0x004fe2000c101b04 */
[----:B------:R-:W-:Y:S05]  /*0150*/  EXIT ;  /* 0x000000000000794d */ /* 0x000fea0003800000 */
.L_x_80:
        /* <DEDUP_REMOVED lines=10> */
.L_x_162:


//--------------------- .nv.shared.reduce         --------------------------
	.section	.nv.shared.reduce,"aw",@nobits
	.sectionflags	@""
	.align	16
	.zero		1024


//--------------------- .nv.shared.reserved.0     --------------------------
	.section	.nv.shared.reserved.0,"aw",@nobits
	.weak		__nv_reservedSMEM_offset_0_alias
	.size		__nv_reservedSMEM_offset_0_alias, 0, 64
	.other		__nv_reservedSMEM_offset_0_alias,@"STO_CUDA_RESERVED_SHARED STV_DEFAULT"
__nv_reservedSMEM_offset_0_alias:
	.zero		0
	.zero		64


//--------------------- .nv.shared.fill           --------------------------
	.section	.nv.shared.fill,"aw",@nobits
	.sectionflags	@""
	.align	16
	.zero		1024


//--------------------- .nv.shared.binCellScalarOp --------------------------
	.section	.nv.shared.binCellScalarOp,"aw",@nobits
	.sectionflags	@""
	.align	16
	.zero		1024


//--------------------- .nv.shared.binCellOp      --------------------------
	.section	.nv.shared.binCellOp,"aw",@nobits
	.sectionflags	@""
	.align	16
	.zero		1024


//--------------------- .nv.shared.compareAndSet  --------------------------
	.section	.nv.shared.compareAndSet,"aw",@nobits
	.sectionflags	@""
	.align	16
	.zero		1024


//--------------------- .nv.shared.relu           --------------------------
	.section	.nv.shared.relu,"aw",@nobits
	.sectionflags	@""
	.align	16
	.zero		1024


//--------------------- .nv.shared.dense_matrix_copy --------------------------
	.section	.nv.shared.dense_matrix_copy,"aw",@nobits
	.sectionflags	@""
	.align	16
	.zero		1024


//--------------------- .nv.shared.dense_matrix_set --------------------------
	.section	.nv.shared.dense_matrix_set,"aw",@nobits
	.sectionflags	@""
	.align	16
	.zero		1024


//--------------------- .nv.shared.copyUpperToLowerTriangleDense --------------------------
	.section	.nv.shared.copyUpperToLowerTriangleDense,"aw",@nobits
	.sectionflags	@""
	.align	16
	.zero		1024


//--------------------- .nv.constant0.reduce      --------------------------
	.section	.nv.constant0.reduce,"a",@progbits
	.sectionflags	@""
	.align	4
.nv.constant0.reduce:
	.zero		916


//--------------------- .nv.constant0.fill        --------------------------
	.section	.nv.constant0.fill,"a",@progbits
	.sectionflags	@""
	.align	4
.nv.constant0.fill:
	.zero		916


//--------------------- .nv.constant0.binCellScalarOp --------------------------
	.section	.nv.constant0.binCellScalarOp,"a",@progbits
	.sectionflags	@""
	.align	4
.nv.constant0.binCellScalarOp:
	.zero		936


//--------------------- .nv.constant0.binCellOp   --------------------------
	.section	.nv.constant0.binCellOp,"a",@progbits
	.sectionflags	@""
	.align	4
.nv.constant0.binCellOp:
	.zero		940


//--------------------- .nv.constant0.compareAndSet --------------------------
	.section	.nv.constant0.compareAndSet,"a",@progbits
	.sectionflags	@""
	.align	4
.nv.constant0.compareAndSet:
	.zero		960


//--------------------- .nv.constant0.relu        --------------------------
	.section	.nv.constant0.relu,"a",@progbits
	.sectionflags	@""
	.align	4
.nv.constant0.relu:
	.zero		920


//--------------------- .nv.constant0.dense_matrix_copy --------------------------
	.section	.nv.constant0.dense_matrix_copy,"a",@progbits
	.sectionflags	@""
	.align	4
.nv.constant0.dense_matrix_copy:
	.zero		920


//--------------------- .nv.constant0.dense_matrix_set --------------------------
	.section	.nv.constant0.dense_matrix_set,"a",@progbits
	.sectionflags	@""
	.align	4
.nv.constant0.dense_matrix_set:
	.zero		920


//--------------------- .nv.constant0.copyUpperToLowerTriangleDense --------------------------
	.section	.nv.constant0.copyUpperToLowerTriangleDense,"a",@progbits
	.sectionflags	@""
	.align	4
.nv.constant0.copyUpperToLowerTriangleDense:
	.zero		912


//--------------------- SYMBOLS --------------------------

	.type		.nv.reservedSmem.offset0,@object
	.size		.nv.reservedSmem.offset0,0x4
	.type		.nv.reservedSmem.cap,@object
	.size		.nv.reservedSmem.cap,0x4
